//
// Generated by NVIDIA NVVM Compiler
//
// Compiler Build ID: CL-36424714
// Cuda compilation tools, release 13.0, V13.0.88
// Based on NVVM 20.0.0
//

.version 9.0
.target sm_100
.address_size 64

	// .globl	_Z31tiled_mat_mul_thread_coarseningPiS_S_iii
// _ZZ31tiled_mat_mul_thread_coarseningPiS_S_iiiE3A_s has been demoted
// _ZZ31tiled_mat_mul_thread_coarseningPiS_S_iiiE3B_s has been demoted

.visible .entry _Z31tiled_mat_mul_thread_coarseningPiS_S_iii(
	.param .u64 .ptr .align 1 _Z31tiled_mat_mul_thread_coarseningPiS_S_iii_param_0,
	.param .u64 .ptr .align 1 _Z31tiled_mat_mul_thread_coarseningPiS_S_iii_param_1,
	.param .u64 .ptr .align 1 _Z31tiled_mat_mul_thread_coarseningPiS_S_iii_param_2,
	.param .u32 _Z31tiled_mat_mul_thread_coarseningPiS_S_iii_param_3,
	.param .u32 _Z31tiled_mat_mul_thread_coarseningPiS_S_iii_param_4,
	.param .u32 _Z31tiled_mat_mul_thread_coarseningPiS_S_iii_param_5
)
{
	.reg .pred 	%p<30>;
	.reg .b32 	%r<483>;
	.reg .b64 	%rd<19>;
	// demoted variable
	.shared .align 4 .b8 _ZZ31tiled_mat_mul_thread_coarseningPiS_S_iiiE3A_s[4096];
	// demoted variable
	.shared .align 4 .b8 _ZZ31tiled_mat_mul_thread_coarseningPiS_S_iiiE3B_s[4096];
	ld.param.u64 	%rd4, [_Z31tiled_mat_mul_thread_coarseningPiS_S_iii_param_0];
	ld.param.u64 	%rd6, [_Z31tiled_mat_mul_thread_coarseningPiS_S_iii_param_1];
	ld.param.u64 	%rd5, [_Z31tiled_mat_mul_thread_coarseningPiS_S_iii_param_2];
	ld.param.u32 	%r48, [_Z31tiled_mat_mul_thread_coarseningPiS_S_iii_param_3];
	ld.param.u32 	%r49, [_Z31tiled_mat_mul_thread_coarseningPiS_S_iii_param_4];
	ld.param.u32 	%r50, [_Z31tiled_mat_mul_thread_coarseningPiS_S_iii_param_5];
	cvta.to.global.u64 	%rd1, %rd6;
	mov.u32 	%r52, %ctaid.y;
	mov.u32 	%r53, %ntid.y;
	mov.u32 	%r471, %tid.y;
	mad.lo.s32 	%r2, %r52, %r53, %r471;
	mov.u32 	%r54, %ctaid.x;
	mov.u32 	%r55, %ntid.x;
	mul.lo.s32 	%r3, %r54, %r55;
	mov.u32 	%r4, %tid.x;
	add.s32 	%r56, %r49, 62;
	setp.lt.u32 	%p1, %r56, 63;
	mov.b32 	%r474, 0;
	mov.u32 	%r475, %r474;
	mov.u32 	%r476, %r474;
	mov.u32 	%r477, %r474;
	@%p1 bra 	$L__BB0_13;
	add.s32 	%r58, %r49, 31;
	shr.s32 	%r59, %r58, 31;
	shr.u32 	%r60, %r59, 27;
	add.s32 	%r61, %r58, %r60;
	shr.s32 	%r62, %r61, 5;
	shl.b32 	%r63, %r471, 7;
	mov.u32 	%r64, _ZZ31tiled_mat_mul_thread_coarseningPiS_S_iiiE3A_s;
	add.s32 	%r5, %r64, %r63;
	shl.b32 	%r65, %r4, 2;
	add.s32 	%r6, %r5, %r65;
	mov.u32 	%r66, _ZZ31tiled_mat_mul_thread_coarseningPiS_S_iiiE3B_s;
	add.s32 	%r8, %r66, %r65;
	add.s32 	%r7, %r8, %r63;
	max.u32 	%r67, %r62, 1;
	shl.b32 	%r68, %r3, 2;
	add.s32 	%r9, %r68, %r4;
	add.s32 	%r10, %r9, 12;
	neg.s32 	%r473, %r67;
	mad.lo.s32 	%r69, %r471, %r50, %r9;
	add.s32 	%r472, %r69, 8;
	shl.b32 	%r13, %r50, 5;
	mad.lo.s32 	%r470, %r49, %r2, %r4;
	cvta.to.global.u64 	%rd2, %rd4;
	mov.b32 	%r474, 0;
	mov.u32 	%r469, %r4;
$L__BB0_2:
	setp.ge.s32 	%p2, %r2, %r48;
	setp.ge.u32 	%p3, %r469, %r49;
	mov.b32 	%r478, 0;
	or.pred  	%p4, %p2, %p3;
	@%p4 bra 	$L__BB0_4;
	mul.wide.u32 	%rd7, %r470, 4;
	add.s64 	%rd8, %rd2, %rd7;
	ld.global.u32 	%r478, [%rd8];
$L__BB0_4:
	setp.ge.s32 	%p5, %r9, %r50;
	st.shared.u32 	[%r6], %r478;
	setp.ge.u32 	%p6, %r471, %r49;
	mov.b32 	%r479, 0;
	or.pred  	%p7, %p6, %p5;
	@%p7 bra 	$L__BB0_6;
	add.s32 	%r72, %r472, -8;
	mul.wide.u32 	%rd9, %r72, 4;
	add.s64 	%rd10, %rd1, %rd9;
	ld.global.u32 	%r479, [%rd10];
$L__BB0_6:
	add.s32 	%r74, %r9, 4;
	setp.ge.s32 	%p9, %r74, %r50;
	st.shared.u32 	[%r7], %r479;
	bar.sync 	0;
	ld.shared.u32 	%r75, [%r5];
	ld.shared.u32 	%r76, [%r8];
	mad.lo.s32 	%r77, %r76, %r75, %r477;
	ld.shared.u32 	%r78, [%r5+4];
	ld.shared.u32 	%r79, [%r8+128];
	mad.lo.s32 	%r80, %r79, %r78, %r77;
	ld.shared.u32 	%r81, [%r5+8];
	ld.shared.u32 	%r82, [%r8+256];
	mad.lo.s32 	%r83, %r82, %r81, %r80;
	ld.shared.u32 	%r84, [%r5+12];
	ld.shared.u32 	%r85, [%r8+384];
	mad.lo.s32 	%r86, %r85, %r84, %r83;
	ld.shared.u32 	%r87, [%r5+16];
	ld.shared.u32 	%r88, [%r8+512];
	mad.lo.s32 	%r89, %r88, %r87, %r86;
	ld.shared.u32 	%r90, [%r5+20];
	ld.shared.u32 	%r91, [%r8+640];
	mad.lo.s32 	%r92, %r91, %r90, %r89;
	ld.shared.u32 	%r93, [%r5+24];
	ld.shared.u32 	%r94, [%r8+768];
	mad.lo.s32 	%r95, %r94, %r93, %r92;
	ld.shared.u32 	%r96, [%r5+28];
	ld.shared.u32 	%r97, [%r8+896];
	mad.lo.s32 	%r98, %r97, %r96, %r95;
	ld.shared.u32 	%r99, [%r5+32];
	ld.shared.u32 	%r100, [%r8+1024];
	mad.lo.s32 	%r101, %r100, %r99, %r98;
	ld.shared.u32 	%r102, [%r5+36];
	ld.shared.u32 	%r103, [%r8+1152];
	mad.lo.s32 	%r104, %r103, %r102, %r101;
	ld.shared.u32 	%r105, [%r5+40];
	ld.shared.u32 	%r106, [%r8+1280];
	mad.lo.s32 	%r107, %r106, %r105, %r104;
	ld.shared.u32 	%r108, [%r5+44];
	ld.shared.u32 	%r109, [%r8+1408];
	mad.lo.s32 	%r110, %r109, %r108, %r107;
	ld.shared.u32 	%r111, [%r5+48];
	ld.shared.u32 	%r112, [%r8+1536];
	mad.lo.s32 	%r113, %r112, %r111, %r110;
	ld.shared.u32 	%r114, [%r5+52];
	ld.shared.u32 	%r115, [%r8+1664];
	mad.lo.s32 	%r116, %r115, %r114, %r113;
	ld.shared.u32 	%r117, [%r5+56];
	ld.shared.u32 	%r118, [%r8+1792];
	mad.lo.s32 	%r119, %r118, %r117, %r116;
	ld.shared.u32 	%r120, [%r5+60];
	ld.shared.u32 	%r121, [%r8+1920];
	mad.lo.s32 	%r122, %r121, %r120, %r119;
	ld.shared.u32 	%r123, [%r5+64];
	ld.shared.u32 	%r124, [%r8+2048];
	mad.lo.s32 	%r125, %r124, %r123, %r122;
	ld.shared.u32 	%r126, [%r5+68];
	ld.shared.u32 	%r127, [%r8+2176];
	mad.lo.s32 	%r128, %r127, %r126, %r125;
	ld.shared.u32 	%r129, [%r5+72];
	ld.shared.u32 	%r130, [%r8+2304];
	mad.lo.s32 	%r131, %r130, %r129, %r128;
	ld.shared.u32 	%r132, [%r5+76];
	ld.shared.u32 	%r133, [%r8+2432];
	mad.lo.s32 	%r134, %r133, %r132, %r131;
	ld.shared.u32 	%r135, [%r5+80];
	ld.shared.u32 	%r136, [%r8+2560];
	mad.lo.s32 	%r137, %r136, %r135, %r134;
	ld.shared.u32 	%r138, [%r5+84];
	ld.shared.u32 	%r139, [%r8+2688];
	mad.lo.s32 	%r140, %r139, %r138, %r137;
	ld.shared.u32 	%r141, [%r5+88];
	ld.shared.u32 	%r142, [%r8+2816];
	mad.lo.s32 	%r143, %r142, %r141, %r140;
	ld.shared.u32 	%r144, [%r5+92];
	ld.shared.u32 	%r145, [%r8+2944];
	mad.lo.s32 	%r146, %r145, %r144, %r143;
	ld.shared.u32 	%r147, [%r5+96];
	ld.shared.u32 	%r148, [%r8+3072];
	mad.lo.s32 	%r149, %r148, %r147, %r146;
	ld.shared.u32 	%r150, [%r5+100];
	ld.shared.u32 	%r151, [%r8+3200];
	mad.lo.s32 	%r152, %r151, %r150, %r149;
	ld.shared.u32 	%r153, [%r5+104];
	ld.shared.u32 	%r154, [%r8+3328];
	mad.lo.s32 	%r155, %r154, %r153, %r152;
	ld.shared.u32 	%r156, [%r5+108];
	ld.shared.u32 	%r157, [%r8+3456];
	mad.lo.s32 	%r158, %r157, %r156, %r155;
	ld.shared.u32 	%r159, [%r5+112];
	ld.shared.u32 	%r160, [%r8+3584];
	mad.lo.s32 	%r161, %r160, %r159, %r158;
	ld.shared.u32 	%r162, [%r5+116];
	ld.shared.u32 	%r163, [%r8+3712];
	mad.lo.s32 	%r164, %r163, %r162, %r161;
	ld.shared.u32 	%r165, [%r5+120];
	ld.shared.u32 	%r166, [%r8+3840];
	mad.lo.s32 	%r167, %r166, %r165, %r164;
	ld.shared.u32 	%r168, [%r5+124];
	ld.shared.u32 	%r169, [%r8+3968];
	mad.lo.s32 	%r477, %r169, %r168, %r167;
	bar.sync 	0;
	mov.b32 	%r480, 0;
	or.pred  	%p10, %p6, %p9;
	@%p10 bra 	$L__BB0_8;
	add.s32 	%r170, %r472, -4;
	mul.wide.u32 	%rd11, %r170, 4;
	add.s64 	%rd12, %rd1, %rd11;
	ld.global.u32 	%r480, [%rd12];
$L__BB0_8:
	add.s32 	%r172, %r9, 8;
	setp.ge.s32 	%p12, %r172, %r50;
	st.shared.u32 	[%r7], %r480;
	bar.sync 	0;
	ld.shared.u32 	%r173, [%r5];
	ld.shared.u32 	%r174, [%r8];
	mad.lo.s32 	%r175, %r174, %r173, %r476;
	ld.shared.u32 	%r176, [%r5+4];
	ld.shared.u32 	%r177, [%r8+128];
	mad.lo.s32 	%r178, %r177, %r176, %r175;
	ld.shared.u32 	%r179, [%r5+8];
	ld.shared.u32 	%r180, [%r8+256];
	mad.lo.s32 	%r181, %r180, %r179, %r178;
	ld.shared.u32 	%r182, [%r5+12];
	ld.shared.u32 	%r183, [%r8+384];
	mad.lo.s32 	%r184, %r183, %r182, %r181;
	ld.shared.u32 	%r185, [%r5+16];
	ld.shared.u32 	%r186, [%r8+512];
	mad.lo.s32 	%r187, %r186, %r185, %r184;
	ld.shared.u32 	%r188, [%r5+20];
	ld.shared.u32 	%r189, [%r8+640];
	mad.lo.s32 	%r190, %r189, %r188, %r187;
	ld.shared.u32 	%r191, [%r5+24];
	ld.shared.u32 	%r192, [%r8+768];
	mad.lo.s32 	%r193, %r192, %r191, %r190;
	ld.shared.u32 	%r194, [%r5+28];
	ld.shared.u32 	%r195, [%r8+896];
	mad.lo.s32 	%r196, %r195, %r194, %r193;
	ld.shared.u32 	%r197, [%r5+32];
	ld.shared.u32 	%r198, [%r8+1024];
	mad.lo.s32 	%r199, %r198, %r197, %r196;
	ld.shared.u32 	%r200, [%r5+36];
	ld.shared.u32 	%r201, [%r8+1152];
	mad.lo.s32 	%r202, %r201, %r200, %r199;
	ld.shared.u32 	%r203, [%r5+40];
	ld.shared.u32 	%r204, [%r8+1280];
	mad.lo.s32 	%r205, %r204, %r203, %r202;
	ld.shared.u32 	%r206, [%r5+44];
	ld.shared.u32 	%r207, [%r8+1408];
	mad.lo.s32 	%r208, %r207, %r206, %r205;
	ld.shared.u32 	%r209, [%r5+48];
	ld.shared.u32 	%r210, [%r8+1536];
	mad.lo.s32 	%r211, %r210, %r209, %r208;
	ld.shared.u32 	%r212, [%r5+52];
	ld.shared.u32 	%r213, [%r8+1664];
	mad.lo.s32 	%r214, %r213, %r212, %r211;
	ld.shared.u32 	%r215, [%r5+56];
	ld.shared.u32 	%r216, [%r8+1792];
	mad.lo.s32 	%r217, %r216, %r215, %r214;
	ld.shared.u32 	%r218, [%r5+60];
	ld.shared.u32 	%r219, [%r8+1920];
	mad.lo.s32 	%r220, %r219, %r218, %r217;
	ld.shared.u32 	%r221, [%r5+64];
	ld.shared.u32 	%r222, [%r8+2048];
	mad.lo.s32 	%r223, %r222, %r221, %r220;
	ld.shared.u32 	%r224, [%r5+68];
	ld.shared.u32 	%r225, [%r8+2176];
	mad.lo.s32 	%r226, %r225, %r224, %r223;
	ld.shared.u32 	%r227, [%r5+72];
	ld.shared.u32 	%r228, [%r8+2304];
	mad.lo.s32 	%r229, %r228, %r227, %r226;
	ld.shared.u32 	%r230, [%r5+76];
	ld.shared.u32 	%r231, [%r8+2432];
	mad.lo.s32 	%r232, %r231, %r230, %r229;
	ld.shared.u32 	%r233, [%r5+80];
	ld.shared.u32 	%r234, [%r8+2560];
	mad.lo.s32 	%r235, %r234, %r233, %r232;
	ld.shared.u32 	%r236, [%r5+84];
	ld.shared.u32 	%r237, [%r8+2688];
	mad.lo.s32 	%r238, %r237, %r236, %r235;
	ld.shared.u32 	%r239, [%r5+88];
	ld.shared.u32 	%r240, [%r8+2816];
	mad.lo.s32 	%r241, %r240, %r239, %r238;
	ld.shared.u32 	%r242, [%r5+92];
	ld.shared.u32 	%r243, [%r8+2944];
	mad.lo.s32 	%r244, %r243, %r242, %r241;
	ld.shared.u32 	%r245, [%r5+96];
	ld.shared.u32 	%r246, [%r8+3072];
	mad.lo.s32 	%r247, %r246, %r245, %r244;
	ld.shared.u32 	%r248, [%r5+100];
	ld.shared.u32 	%r249, [%r8+3200];
	mad.lo.s32 	%r250, %r249, %r248, %r247;
	ld.shared.u32 	%r251, [%r5+104];
	ld.shared.u32 	%r252, [%r8+3328];
	mad.lo.s32 	%r253, %r252, %r251, %r250;
	ld.shared.u32 	%r254, [%r5+108];
	ld.shared.u32 	%r255, [%r8+3456];
	mad.lo.s32 	%r256, %r255, %r254, %r253;
	ld.shared.u32 	%r257, [%r5+112];
	ld.shared.u32 	%r258, [%r8+3584];
	mad.lo.s32 	%r259, %r258, %r257, %r256;
	ld.shared.u32 	%r260, [%r5+116];
	ld.shared.u32 	%r261, [%r8+3712];
	mad.lo.s32 	%r262, %r261, %r260, %r259;
	ld.shared.u32 	%r263, [%r5+120];
	ld.shared.u32 	%r264, [%r8+3840];
	mad.lo.s32 	%r265, %r264, %r263, %r262;
	ld.shared.u32 	%r266, [%r5+124];
	ld.shared.u32 	%r267, [%r8+3968];
	mad.lo.s32 	%r476, %r267, %r266, %r265;
	bar.sync 	0;
	mov.b32 	%r481, 0;
	or.pred  	%p13, %p6, %p12;
	@%p13 bra 	$L__BB0_10;
	mul.wide.u32 	%rd13, %r472, 4;
	add.s64 	%rd14, %rd1, %rd13;
	ld.global.u32 	%r481, [%rd14];
$L__BB0_10:
	setp.ge.s32 	%p15, %r10, %r50;
	st.shared.u32 	[%r7], %r481;
	bar.sync 	0;
	ld.shared.u32 	%r269, [%r5];
	ld.shared.u32 	%r270, [%r8];
	mad.lo.s32 	%r271, %r270, %r269, %r475;
	ld.shared.u32 	%r272, [%r5+4];
	ld.shared.u32 	%r273, [%r8+128];
	mad.lo.s32 	%r274, %r273, %r272, %r271;
	ld.shared.u32 	%r275, [%r5+8];
	ld.shared.u32 	%r276, [%r8+256];
	mad.lo.s32 	%r277, %r276, %r275, %r274;
	ld.shared.u32 	%r278, [%r5+12];
	ld.shared.u32 	%r279, [%r8+384];
	mad.lo.s32 	%r280, %r279, %r278, %r277;
	ld.shared.u32 	%r281, [%r5+16];
	ld.shared.u32 	%r282, [%r8+512];
	mad.lo.s32 	%r283, %r282, %r281, %r280;
	ld.shared.u32 	%r284, [%r5+20];
	ld.shared.u32 	%r285, [%r8+640];
	mad.lo.s32 	%r286, %r285, %r284, %r283;
	ld.shared.u32 	%r287, [%r5+24];
	ld.shared.u32 	%r288, [%r8+768];
	mad.lo.s32 	%r289, %r288, %r287, %r286;
	ld.shared.u32 	%r290, [%r5+28];
	ld.shared.u32 	%r291, [%r8+896];
	mad.lo.s32 	%r292, %r291, %r290, %r289;
	ld.shared.u32 	%r293, [%r5+32];
	ld.shared.u32 	%r294, [%r8+1024];
	mad.lo.s32 	%r295, %r294, %r293, %r292;
	ld.shared.u32 	%r296, [%r5+36];
	ld.shared.u32 	%r297, [%r8+1152];
	mad.lo.s32 	%r298, %r297, %r296, %r295;
	ld.shared.u32 	%r299, [%r5+40];
	ld.shared.u32 	%r300, [%r8+1280];
	mad.lo.s32 	%r301, %r300, %r299, %r298;
	ld.shared.u32 	%r302, [%r5+44];
	ld.shared.u32 	%r303, [%r8+1408];
	mad.lo.s32 	%r304, %r303, %r302, %r301;
	ld.shared.u32 	%r305, [%r5+48];
	ld.shared.u32 	%r306, [%r8+1536];
	mad.lo.s32 	%r307, %r306, %r305, %r304;
	ld.shared.u32 	%r308, [%r5+52];
	ld.shared.u32 	%r309, [%r8+1664];
	mad.lo.s32 	%r310, %r309, %r308, %r307;
	ld.shared.u32 	%r311, [%r5+56];
	ld.shared.u32 	%r312, [%r8+1792];
	mad.lo.s32 	%r313, %r312, %r311, %r310;
	ld.shared.u32 	%r314, [%r5+60];
	ld.shared.u32 	%r315, [%r8+1920];
	mad.lo.s32 	%r316, %r315, %r314, %r313;
	ld.shared.u32 	%r317, [%r5+64];
	ld.shared.u32 	%r318, [%r8+2048];
	mad.lo.s32 	%r319, %r318, %r317, %r316;
	ld.shared.u32 	%r320, [%r5+68];
	ld.shared.u32 	%r321, [%r8+2176];
	mad.lo.s32 	%r322, %r321, %r320, %r319;
	ld.shared.u32 	%r323, [%r5+72];
	ld.shared.u32 	%r324, [%r8+2304];
	mad.lo.s32 	%r325, %r324, %r323, %r322;
	ld.shared.u32 	%r326, [%r5+76];
	ld.shared.u32 	%r327, [%r8+2432];
	mad.lo.s32 	%r328, %r327, %r326, %r325;
	ld.shared.u32 	%r329, [%r5+80];
	ld.shared.u32 	%r330, [%r8+2560];
	mad.lo.s32 	%r331, %r330, %r329, %r328;
	ld.shared.u32 	%r332, [%r5+84];
	ld.shared.u32 	%r333, [%r8+2688];
	mad.lo.s32 	%r334, %r333, %r332, %r331;
	ld.shared.u32 	%r335, [%r5+88];
	ld.shared.u32 	%r336, [%r8+2816];
	mad.lo.s32 	%r337, %r336, %r335, %r334;
	ld.shared.u32 	%r338, [%r5+92];
	ld.shared.u32 	%r339, [%r8+2944];
	mad.lo.s32 	%r340, %r339, %r338, %r337;
	ld.shared.u32 	%r341, [%r5+96];
	ld.shared.u32 	%r342, [%r8+3072];
	mad.lo.s32 	%r343, %r342, %r341, %r340;
	ld.shared.u32 	%r344, [%r5+100];
	ld.shared.u32 	%r345, [%r8+3200];
	mad.lo.s32 	%r346, %r345, %r344, %r343;
	ld.shared.u32 	%r347, [%r5+104];
	ld.shared.u32 	%r348, [%r8+3328];
	mad.lo.s32 	%r349, %r348, %r347, %r346;
	ld.shared.u32 	%r350, [%r5+108];
	ld.shared.u32 	%r351, [%r8+3456];
	mad.lo.s32 	%r352, %r351, %r350, %r349;
	ld.shared.u32 	%r353, [%r5+112];
	ld.shared.u32 	%r354, [%r8+3584];
	mad.lo.s32 	%r355, %r354, %r353, %r352;
	ld.shared.u32 	%r356, [%r5+116];
	ld.shared.u32 	%r357, [%r8+3712];
	mad.lo.s32 	%r358, %r357, %r356, %r355;
	ld.shared.u32 	%r359, [%r5+120];
	ld.shared.u32 	%r360, [%r8+3840];
	mad.lo.s32 	%r361, %r360, %r359, %r358;
	ld.shared.u32 	%r362, [%r5+124];
	ld.shared.u32 	%r363, [%r8+3968];
	mad.lo.s32 	%r475, %r363, %r362, %r361;
	bar.sync 	0;
	mov.b32 	%r482, 0;
	or.pred  	%p16, %p6, %p15;
	@%p16 bra 	$L__BB0_12;
	add.s32 	%r364, %r472, 4;
	mul.wide.u32 	%rd15, %r364, 4;
	add.s64 	%rd16, %rd1, %rd15;
	ld.global.u32 	%r482, [%rd16];
$L__BB0_12:
	st.shared.u32 	[%r7], %r482;
	bar.sync 	0;
	ld.shared.u32 	%r365, [%r5];
	ld.shared.u32 	%r366, [%r8];
	mad.lo.s32 	%r367, %r366, %r365, %r474;
	ld.shared.u32 	%r368, [%r5+4];
	ld.shared.u32 	%r369, [%r8+128];
	mad.lo.s32 	%r370, %r369, %r368, %r367;
	ld.shared.u32 	%r371, [%r5+8];
	ld.shared.u32 	%r372, [%r8+256];
	mad.lo.s32 	%r373, %r372, %r371, %r370;
	ld.shared.u32 	%r374, [%r5+12];
	ld.shared.u32 	%r375, [%r8+384];
	mad.lo.s32 	%r376, %r375, %r374, %r373;
	ld.shared.u32 	%r377, [%r5+16];
	ld.shared.u32 	%r378, [%r8+512];
	mad.lo.s32 	%r379, %r378, %r377, %r376;
	ld.shared.u32 	%r380, [%r5+20];
	ld.shared.u32 	%r381, [%r8+640];
	mad.lo.s32 	%r382, %r381, %r380, %r379;
	ld.shared.u32 	%r383, [%r5+24];
	ld.shared.u32 	%r384, [%r8+768];
	mad.lo.s32 	%r385, %r384, %r383, %r382;
	ld.shared.u32 	%r386, [%r5+28];
	ld.shared.u32 	%r387, [%r8+896];
	mad.lo.s32 	%r388, %r387, %r386, %r385;
	ld.shared.u32 	%r389, [%r5+32];
	ld.shared.u32 	%r390, [%r8+1024];
	mad.lo.s32 	%r391, %r390, %r389, %r388;
	ld.shared.u32 	%r392, [%r5+36];
	ld.shared.u32 	%r393, [%r8+1152];
	mad.lo.s32 	%r394, %r393, %r392, %r391;
	ld.shared.u32 	%r395, [%r5+40];
	ld.shared.u32 	%r396, [%r8+1280];
	mad.lo.s32 	%r397, %r396, %r395, %r394;
	ld.shared.u32 	%r398, [%r5+44];
	ld.shared.u32 	%r399, [%r8+1408];
	mad.lo.s32 	%r400, %r399, %r398, %r397;
	ld.shared.u32 	%r401, [%r5+48];
	ld.shared.u32 	%r402, [%r8+1536];
	mad.lo.s32 	%r403, %r402, %r401, %r400;
	ld.shared.u32 	%r404, [%r5+52];
	ld.shared.u32 	%r405, [%r8+1664];
	mad.lo.s32 	%r406, %r405, %r404, %r403;
	ld.shared.u32 	%r407, [%r5+56];
	ld.shared.u32 	%r408, [%r8+1792];
	mad.lo.s32 	%r409, %r408, %r407, %r406;
	ld.shared.u32 	%r410, [%r5+60];
	ld.shared.u32 	%r411, [%r8+1920];
	mad.lo.s32 	%r412, %r411, %r410, %r409;
	ld.shared.u32 	%r413, [%r5+64];
	ld.shared.u32 	%r414, [%r8+2048];
	mad.lo.s32 	%r415, %r414, %r413, %r412;
	ld.shared.u32 	%r416, [%r5+68];
	ld.shared.u32 	%r417, [%r8+2176];
	mad.lo.s32 	%r418, %r417, %r416, %r415;
	ld.shared.u32 	%r419, [%r5+72];
	ld.shared.u32 	%r420, [%r8+2304];
	mad.lo.s32 	%r421, %r420, %r419, %r418;
	ld.shared.u32 	%r422, [%r5+76];
	ld.shared.u32 	%r423, [%r8+2432];
	mad.lo.s32 	%r424, %r423, %r422, %r421;
	ld.shared.u32 	%r425, [%r5+80];
	ld.shared.u32 	%r426, [%r8+2560];
	mad.lo.s32 	%r427, %r426, %r425, %r424;
	ld.shared.u32 	%r428, [%r5+84];
	ld.shared.u32 	%r429, [%r8+2688];
	mad.lo.s32 	%r430, %r429, %r428, %r427;
	ld.shared.u32 	%r431, [%r5+88];
	ld.shared.u32 	%r432, [%r8+2816];
	mad.lo.s32 	%r433, %r432, %r431, %r430;
	ld.shared.u32 	%r434, [%r5+92];
	ld.shared.u32 	%r435, [%r8+2944];
	mad.lo.s32 	%r436, %r435, %r434, %r433;
	ld.shared.u32 	%r437, [%r5+96];
	ld.shared.u32 	%r438, [%r8+3072];
	mad.lo.s32 	%r439, %r438, %r437, %r436;
	ld.shared.u32 	%r440, [%r5+100];
	ld.shared.u32 	%r441, [%r8+3200];
	mad.lo.s32 	%r442, %r441, %r440, %r439;
	ld.shared.u32 	%r443, [%r5+104];
	ld.shared.u32 	%r444, [%r8+3328];
	mad.lo.s32 	%r445, %r444, %r443, %r442;
	ld.shared.u32 	%r446, [%r5+108];
	ld.shared.u32 	%r447, [%r8+3456];
	mad.lo.s32 	%r448, %r447, %r446, %r445;
	ld.shared.u32 	%r449, [%r5+112];
	ld.shared.u32 	%r450, [%r8+3584];
	mad.lo.s32 	%r451, %r450, %r449, %r448;
	ld.shared.u32 	%r452, [%r5+116];
	ld.shared.u32 	%r453, [%r8+3712];
	mad.lo.s32 	%r454, %r453, %r452, %r451;
	ld.shared.u32 	%r455, [%r5+120];
	ld.shared.u32 	%r456, [%r8+3840];
	mad.lo.s32 	%r457, %r456, %r455, %r454;
	ld.shared.u32 	%r458, [%r5+124];
	ld.shared.u32 	%r459, [%r8+3968];
	mad.lo.s32 	%r474, %r459, %r458, %r457;
	bar.sync 	0;
	add.s32 	%r473, %r473, 1;
	setp.eq.s32 	%p17, %r473, 0;
	add.s32 	%r472, %r472, %r13;
	add.s32 	%r471, %r471, 32;
	add.s32 	%r470, %r470, 32;
	add.s32 	%r469, %r469, 32;
	@%p17 bra 	$L__BB0_13;
	bra.uni 	$L__BB0_2;
$L__BB0_13:
	setp.lt.s32 	%p18, %r2, %r48;
	shl.b32 	%r460, %r3, 2;
	add.s32 	%r19, %r460, %r4;
	setp.lt.s32 	%p19, %r19, %r50;
	and.pred  	%p20, %p18, %p19;
	mad.lo.s32 	%r461, %r50, %r2, %r19;
	cvta.to.global.u64 	%rd17, %rd5;
	mul.wide.s32 	%rd18, %r461, 4;
	add.s64 	%rd3, %rd17, %rd18;
	@%p20 bra 	$L__BB0_14;
	bra.uni 	$L__BB0_15;
$L__BB0_14:
	st.global.u32 	[%rd3], %r477;
$L__BB0_15:
	setp.ge.s32 	%p21, %r2, %r48;
	add.s32 	%r462, %r19, 4;
	setp.ge.s32 	%p22, %r462, %r50;
	or.pred  	%p23, %p21, %p22;
	@%p23 bra 	$L__BB0_17;
	st.global.u32 	[%rd3+16], %r476;
$L__BB0_17:
	setp.ge.s32 	%p24, %r2, %r48;
	add.s32 	%r463, %r19, 8;
	setp.ge.s32 	%p25, %r463, %r50;
	or.pred  	%p26, %p24, %p25;
	@%p26 bra 	$L__BB0_19;
	st.global.u32 	[%rd3+32], %r475;
$L__BB0_19:
	setp.ge.s32 	%p27, %r2, %r48;
	add.s32 	%r464, %r19, 12;
	setp.ge.s32 	%p28, %r464, %r50;
	or.pred  	%p29, %p27, %p28;
	@%p29 bra 	$L__BB0_21;
	st.global.u32 	[%rd3+48], %r474;
$L__BB0_21:
	ret;

}


// ===== COMPILED SASS (sm_100) =====

	.target	sm_100

	.elftype	@"ET_EXEC"


//--------------------- .note.nv.tkinfo           --------------------------
	.section	.note.nv.tkinfo,"",@"SHT_NOTE"
	.sectionflags	@"SHF_NOTE_NV_TKINFO"
	.tkinfo
        /*0018*/ 	.word	0x00000002
        /*0030*/ 	.string	""
        /*0030*/ 	.string	"ptxas"
        /*0030*/ 	.string	"Cuda compilation tools, release 13.0, V13.0.88"
        /*0030*/ 	.string	"Build cuda_13.0.r13.0/compiler.36424714_0"
        /*0030*/ 	.string	"-arch sm_100 -m 64 "



//--------------------- .note.nv.cuinfo           --------------------------
	.section	.note.nv.cuinfo,"",@"SHT_NOTE"
	.sectionflags	@"SHF_NOTE_NV_CUINFO"
        /*0018*/ 	.short	0x0002
        /*001a*/ 	.short	0x0064
        /*001c*/ 	.short	0x0082
	.zero		2


//--------------------- .nv.info                  --------------------------
	.section	.nv.info,"",@"SHT_CUDA_INFO"
	.align	4


	//----- nvinfo : EIATTR_REGCOUNT
	.align		4
        /*0000*/ 	.byte	0x04, 0x2f
        /*0002*/ 	.short	(.L_1 - .L_0)
	.align		4
.L_0:
        /*0004*/ 	.word	index@(_Z31tiled_mat_mul_thread_coarseningPiS_S_iii)
        /*0008*/ 	.word	0x00000020


	//----- nvinfo : EIATTR_FRAME_SIZE
	.align		4
.L_1:
        /*000c*/ 	.byte	0x04, 0x11
        /*000e*/ 	.short	(.L_3 - .L_2)
	.align		4
.L_2:
        /*0010*/ 	.word	index@(_Z31tiled_mat_mul_thread_coarseningPiS_S_iii)
        /*0014*/ 	.word	0x00000000


	//----- nvinfo : EIATTR_MIN_STACK_SIZE
	.align		4
.L_3:
        /*0018*/ 	.byte	0x04, 0x12
        /*001a*/ 	.short	(.L_5 - .L_4)
	.align		4
.L_4:
        /*001c*/ 	.word	index@(_Z31tiled_mat_mul_thread_coarseningPiS_S_iii)
        /*0020*/ 	.word	0x00000000
.L_5:


//--------------------- .nv.compat                --------------------------
	.section	.nv.compat,"",@"SHT_CUDA_COMPAT_INFO"
	.align	4
        /*0000*/ 	.byte	0x02, 0x09, 0x00, 0x00, 0x02, 0x02, 0x01, 0x00, 0x02, 0x05, 0x05, 0x00, 0x03, 0x07, 0x01, 0x01
        /*0010*/ 	.byte	0x02, 0x03, 0x00, 0x00, 0x02, 0x06, 0x01, 0x00, 0x04, 0x0b, 0x08, 0x00, 0x09, 0x00, 0x00, 0x00
        /*0020*/ 	.byte	0x00, 0x00, 0x00, 0x00


//--------------------- .nv.info._Z31tiled_mat_mul_thread_coarseningPiS_S_iii --------------------------
	.section	.nv.info._Z31tiled_mat_mul_thread_coarseningPiS_S_iii,"",@"SHT_CUDA_INFO"
	.sectionflags	@""
	.align	4


	//----- nvinfo : EIATTR_CUDA_API_VERSION
	.align		4
        /*0000*/ 	.byte	0x04, 0x37
        /*0002*/ 	.short	(.L_7 - .L_6)
.L_6:
        /*0004*/ 	.word	0x00000082


	//----- nvinfo : EIATTR_KPARAM_INFO
	.align		4
.L_7:
        /*0008*/ 	.byte	0x04, 0x17
        /*000a*/ 	.short	(.L_9 - .L_8)
.L_8:
        /*000c*/ 	.word	0x00000000
        /*0010*/ 	.short	0x0005
        /*0012*/ 	.short	0x0020
        /*0014*/ 	.byte	0x00, 0xf0, 0x11, 0x00


	//----- nvinfo : EIATTR_KPARAM_INFO
	.align		4
.L_9:
        /*0018*/ 	.byte	0x04, 0x17
        /*001a*/ 	.short	(.L_11 - .L_10)
.L_10:
        /*001c*/ 	.word	0x00000000
        /*0020*/ 	.short	0x0004
        /*0022*/ 	.short	0x001c
        /*0024*/ 	.byte	0x00, 0xf0, 0x11, 0x00


	//----- nvinfo : EIATTR_KPARAM_INFO
	.align		4
.L_11:
        /*0028*/ 	.byte	0x04, 0x17
        /*002a*/ 	.short	(.L_13 - .L_12)
.L_12:
        /*002c*/ 	.word	0x00000000
        /*0030*/ 	.short	0x0003
        /*0032*/ 	.short	0x0018
        /*0034*/ 	.byte	0x00, 0xf0, 0x11, 0x00


	//----- nvinfo : EIATTR_KPARAM_INFO
	.align		4
.L_13:
        /*0038*/ 	.byte	0x04, 0x17
        /*003a*/ 	.short	(.L_15 - .L_14)
.L_14:
        /*003c*/ 	.word	0x00000000
        /*0040*/ 	.short	0x0002
        /*0042*/ 	.short	0x0010
        /*0044*/ 	.byte	0x00, 0xf5, 0x21, 0x00


	//----- nvinfo : EIATTR_KPARAM_INFO
	.align		4
.L_15:
        /*0048*/ 	.byte	0x04, 0x17
        /*004a*/ 	.short	(.L_17 - .L_16)
.L_16:
        /*004c*/ 	.word	0x00000000
        /*0050*/ 	.short	0x0001
        /*0052*/ 	.short	0x0008
        /*0054*/ 	.byte	0x00, 0xf5, 0x21, 0x00


	//----- nvinfo : EIATTR_KPARAM_INFO
	.align		4
.L_17:
        /*0058*/ 	.byte	0x04, 0x17
        /*005a*/ 	.short	(.L_19 - .L_18)
.L_18:
        /*005c*/ 	.word	0x00000000
        /*0060*/ 	.short	0x0000
        /*0062*/ 	.short	0x0000
        /*0064*/ 	.byte	0x00, 0xf5, 0x21, 0x00


	//----- nvinfo : EIATTR_SPARSE_MMA_MASK
	.align		4
.L_19:
        /*0068*/ 	.byte	0x03, 0x50
        /*006a*/ 	.short	0x0000


	//----- nvinfo : EIATTR_MAXREG_COUNT
	.align		4
        /*006c*/ 	.byte	0x03, 0x1b
        /*006e*/ 	.short	0x00ff


	//----- nvinfo : EIATTR_NUM_BARRIERS
	.align		4
        /*0070*/ 	.byte	0x02, 0x4c
        /*0072*/ 	.byte	0x01
	.zero		1


	//----- nvinfo : EIATTR_MERCURY_ISA_VERSION
	.align		4
        /*0074*/ 	.byte	0x03, 0x5f
        /*0076*/ 	.short	0x0101


	//----- nvinfo : EIATTR_VRC_CTA_INIT_COUNT
	.align		4
        /*0078*/ 	.byte	0x02, 0x4a
	.zero		1
	.zero		1


	//----- nvinfo : EIATTR_EXIT_INSTR_OFFSETS
	.align		4
        /*007c*/ 	.byte	0x04, 0x1c
        /*007e*/ 	.short	(.L_21 - .L_20)


	//   ....[0]....
.L_20:
        /*0080*/ 	.word	0x00002e50


	//   ....[1]....
        /*0084*/ 	.word	0x00002e70


	//----- nvinfo : EIATTR_CBANK_PARAM_SIZE
	.align		4
.L_21:
        /*0088*/ 	.byte	0x03, 0x19
        /*008a*/ 	.short	0x0024


	//----- nvinfo : EIATTR_PARAM_CBANK
	.align		4
        /*008c*/ 	.byte	0x04, 0x0a
        /*008e*/ 	.short	(.L_23 - .L_22)
	.align		4
.L_22:
        /*0090*/ 	.word	index@(.nv.constant0._Z31tiled_mat_mul_thread_coarseningPiS_S_iii)
        /*0094*/ 	.short	0x0380
        /*0096*/ 	.short	0x0024


	//----- nvinfo : EIATTR_SW_WAR
	.align		4
.L_23:
        /*0098*/ 	.byte	0x04, 0x36
        /*009a*/ 	.short	(.L_25 - .L_24)
.L_24:
        /*009c*/ 	.word	0x00000008
.L_25:


//--------------------- .nv.callgraph             --------------------------
	.section	.nv.callgraph,"",@"SHT_CUDA_CALLGRAPH"
	.align	4
	.sectionentsize	8
	.align		4
        /*0000*/ 	.word	0x00000000
	.align		4
        /*0004*/ 	.word	0xffffffff
	.align		4
        /*0008*/ 	.word	0x00000000
	.align		4
        /*000c*/ 	.word	0xfffffffe
	.align		4
        /*0010*/ 	.word	0x00000000
	.align		4
        /*0014*/ 	.word	0xfffffffd
	.align		4
        /*0018*/ 	.word	0x00000000
	.align		4
        /*001c*/ 	.word	0xfffffffc


//--------------------- .text._Z31tiled_mat_mul_thread_coarseningPiS_S_iii --------------------------
	.section	.text._Z31tiled_mat_mul_thread_coarseningPiS_S_iii,"ax",@progbits
	.align	128
        .global         _Z31tiled_mat_mul_thread_coarseningPiS_S_iii
        .type           _Z31tiled_mat_mul_thread_coarseningPiS_S_iii,@function
        .size           _Z31tiled_mat_mul_thread_coarseningPiS_S_iii,(.L_x_3 - _Z31tiled_mat_mul_thread_coarseningPiS_S_iii)
        .other          _Z31tiled_mat_mul_thread_coarseningPiS_S_iii,@"STO_CUDA_ENTRY STV_DEFAULT"
_Z31tiled_mat_mul_thread_coarseningPiS_S_iii:
.text._Z31tiled_mat_mul_thread_coarseningPiS_S_iii:
[----:B------:R-:W-:Y:S01]  /*0000*/  LDC R1, c[0x0][0x37c] ;  /* 0x0000df00ff017b82 */ /* 0x000fe20000000800 */
[----:B------:R-:W0:Y:S01]  /*0010*/  LDCU UR7, c[0x0][0x39c] ;  /* 0x00007380ff0777ac */ /* 0x000e220008000800 */
[----:B------:R-:W1:Y:S06]  /*0020*/  S2R R29, SR_TID.Y ;  /* 0x00000000001d7919 */ /* 0x000e6c0000002200 */
[----:B------:R-:W1:Y:S01]  /*0030*/  LDC R2, c[0x0][0x364] ;  /* 0x0000d900ff027b82 */ /* 0x000e620000000800 */
[----:B------:R-:W-:Y:S01]  /*0040*/  HFMA2 R27, -RZ, RZ, 0, 0 ;  /* 0x00000000ff1b7431 */ /* 0x000fe200000001ff */
[----:B------:R-:W-:Y:S01]  /*0050*/  CS2R R24, SRZ ;  /* 0x0000000000187805 */ /* 0x000fe2000001ff00 */
[----:B------:R-:W2:Y:S01]  /*0060*/  S2R R0, SR_TID.X ;  /* 0x0000000000007919 */ /* 0x000ea20000002100 */
[----:B------:R-:W-:Y:S01]  /*0070*/  MOV R22, RZ ;  /* 0x000000ff00167202 */ /* 0x000fe20000000f00 */
[----:B------:R-:W3:Y:S03]  /*0080*/  LDCU.64 UR8, c[0x0][0x358] ;  /* 0x00006b00ff0877ac */ /* 0x000ee60008000a00 */
[----:B------:R-:W1:Y:S08]  /*0090*/  S2UR UR5, SR_CTAID.Y ;  /* 0x00000000000579c3 */ /* 0x000e700000002600 */
[----:B------:R-:W4:Y:S01]  /*00a0*/  S2UR UR6, SR_CTAID.X ;  /* 0x00000000000679c3 */ /* 0x000f220000002500 */
[----:B0-----:R-:W-:-:S04]  /*00b0*/  UIADD3 UR4, UPT, UPT, UR7, 0x3e, URZ ;  /* 0x0000003e07047890 */ /* 0x001fc8000fffe0ff */
[----:B------:R-:W-:-:S03]  /*00c0*/  UISETP.GE.U32.AND UP0, UPT, UR4, 0x3f, UPT ;  /* 0x0000003f0400788c */ /* 0x000fc6000bf06070 */
[----:B------:R-:W4:Y:S01]  /*00d0*/  LDC R21, c[0x0][0x360] ;  /* 0x0000d800ff157b82 */ /* 0x000f220000000800 */
[----:B-1----:R-:W-:Y:S02]  /*00e0*/  IMAD R23, R2, UR5, R29 ;  /* 0x0000000502177c24 */ /* 0x002fe4000f8e021d */
[----:B----4-:R-:W-:-:S03]  /*00f0*/  IMAD R21, R21, UR6, RZ ;  /* 0x0000000615157c24 */ /* 0x010fc6000f8e02ff */
[----:B--23--:R-:W-:Y:S05]  /*0100*/  BRA.U !UP0, `(.L_x_0) ;  /* 0x0000002d08007547 */ /* 0x00cfea000b800000 */
[----:B------:R-:W0:Y:S01]  /*0110*/  LDC R27, c[0x0][0x3a0] ;  /* 0x0000e800ff1b7b82 */ /* 0x000e220000000800 */
[----:B------:R-:W1:Y:S01]  /*0120*/  LDCU UR4, c[0x0][0x398] ;  /* 0x00007300ff0477ac */ /* 0x000e620008000800 */
[----:B------:R-:W-:Y:S01]  /*0130*/  ISETP.GE.U32.AND P1, PT, R0, UR7, PT ;  /* 0x0000000700007c0c */ /* 0x000fe2000bf26070 */
[----:B------:R-:W-:Y:S01]  /*0140*/  IMAD R20, R23, UR7, R0 ;  /* 0x0000000717147c24 */ /* 0x000fe2000f8e0200 */
[----:B------:R-:W-:Y:S02]  /*0150*/  ISETP.GE.U32.AND P0, PT, R29, UR7, PT ;  /* 0x000000071d007c0c */ /* 0x000fe4000bf06070 */
[----:B------:R-:W-:Y:S02]  /*0160*/  LEA R2, R21, R0, 0x2 ;  /* 0x0000000015027211 */ /* 0x000fe400078e10ff */
[----:B------:R-:W-:Y:S02]  /*0170*/  MOV R18, RZ ;  /* 0x000000ff00127202 */ /* 0x000fe40000000f00 */
[----:B------:R-:W-:-:S02]  /*0180*/  MOV R24, RZ ;  /* 0x000000ff00187202 */ /* 0x000fc40000000f00 */
[----:B-1----:R-:W-:Y:S02]  /*0190*/  ISETP.GE.OR P1, PT, R23, UR4, P1 ;  /* 0x0000000417007c0c */ /* 0x002fe40008f26670 */
[-C--:B0-----:R-:W-:Y:S01]  /*01a0*/  ISETP.GE.OR P2, PT, R2, R27.reuse, P0 ;  /* 0x0000001b0200720c */ /* 0x081fe20000746670 */
[----:B------:R-:W-:-:S10]  /*01b0*/  IMAD R22, R29, R27, R2 ;  /* 0x0000001b1d167224 */ /* 0x000fd400078e0202 */
[----:B------:R-:W0:Y:S08]  /*01c0*/  @!P1 LDC.64 R4, c[0x0][0x380] ;  /* 0x0000e000ff049b82 */ /* 0x000e300000000a00 */
[----:B------:R-:W1:Y:S01]  /*01d0*/  @!P2 LDC.64 R6, c[0x0][0x388] ;  /* 0x0000e200ff06ab82 */ /* 0x000e620000000a00 */
[----:B0-----:R-:W-:-:S05]  /*01e0*/  @!P1 IMAD.WIDE.U32 R4, R20, 0x4, R4 ;  /* 0x0000000414049825 */ /* 0x001fca00078e0004 */
[----:B------:R-:W2:Y:S01]  /*01f0*/  @!P1 LDG.E R18, desc[UR8][R4.64] ;  /* 0x0000000804129981 */ /* 0x000ea2000c1e1900 */
[----:B-1----:R-:W-:-:S05]  /*0200*/  @!P2 IMAD.WIDE.U32 R6, R22, 0x4, R6 ;  /* 0x000000041606a825 */ /* 0x002fca00078e0006 */
[----:B------:R-:W3:Y:S01]  /*0210*/  @!P2 LDG.E R24, desc[UR8][R6.64] ;  /* 0x000000080618a981 */ /* 0x000ee2000c1e1900 */
[----:B------:R-:W0:Y:S01]  /*0220*/  S2UR UR6, SR_CgaCtaId ;  /* 0x00000000000679c3 */ /* 0x000e220000008800 */
[----:B------:R-:W-:Y:S02]  /*0230*/  UMOV UR4, 0x400 ;  /* 0x0000040000047882 */ /* 0x000fe40000000000 */
[----:B------:R-:W-:Y:S02]  /*0240*/  UIADD3 UR5, UPT, UPT, UR4, 0x1000, URZ ;  /* 0x0000100004057890 */ /* 0x000fe4000fffe0ff */
[----:B0-----:R-:W-:Y:S02]  /*0250*/  ULEA UR4, UR6, UR4, 0x18 ;  /* 0x0000000406047291 */ /* 0x001fe4000f8ec0ff */
[----:B------:R-:W-:-:S04]  /*0260*/  ULEA UR5, UR6, UR5, 0x18 ;  /* 0x0000000506057291 */ /* 0x000fc8000f8ec0ff */
[C---:B------:R-:W-:Y:S02]  /*0270*/  LEA R19, R29.reuse, UR4, 0x7 ;  /* 0x000000041d137c11 */ /* 0x040fe4000f8e38ff */
[C---:B------:R-:W-:Y:S02]  /*0280*/  LEA R16, R0.reuse, UR5, 0x2 ;  /* 0x0000000500107c11 */ /* 0x040fe4000f8e10ff */
[----:B------:R-:W-:Y:S02]  /*0290*/  LEA R17, R0, R19, 0x2 ;  /* 0x0000001300117211 */ /* 0x000fe400078e10ff */
[----:B------:R-:W-:-:S03]  /*02a0*/  LEA R3, R29, R16, 0x7 ;  /* 0x000000101d037211 */ /* 0x000fc600078e38ff */
[----:B--2---:R-:W-:Y:S04]  /*02b0*/  STS [R17], R18 ;  /* 0x0000001211007388 */ /* 0x004fe80000000800 */
[----:B---3--:R-:W-:Y:S01]  /*02c0*/  STS [R3], R24 ;  /* 0x0000001803007388 */ /* 0x008fe20000000800 */
[----:B------:R-:W-:Y:S06]  /*02d0*/  BAR.SYNC.DEFER_BLOCKING 0x0 ;  /* 0x0000000000007b1d */ /* 0x000fec0000010000 */
[----:B------:R-:W-:Y:S04]  /*02e0*/  LDS R13, [R16] ;  /* 0x00000000100d7984 */ /* 0x000fe80000000800 */
[----:B------:R-:W0:Y:S04]  /*02f0*/  LDS.128 R8, [R19] ;  /* 0x0000000013087984 */ /* 0x000e280000000c00 */
[----:B------:R-:W1:Y:S04]  /*0300*/  LDS R15, [R16+0x80] ;  /* 0x00008000100f7984 */ /* 0x000e680000000800 */
[----:B------:R-:W2:Y:S04]  /*0310*/  LDS R26, [R16+0x100] ;  /* 0x00010000101a7984 */ /* 0x000ea80000000800 */
[----:B------:R-:W3:Y:S04]  /*0320*/  LDS R12, [R16+0x180] ;  /* 0x00018000100c7984 */ /* 0x000ee80000000800 */
[----:B------:R-:W-:Y:S04]  /*0330*/  LDS R25, [R16+0x200] ;  /* 0x0002000010197984 */ /* 0x000fe80000000800 */
[----:B------:R-:W4:Y:S04]  /*0340*/  LDS.128 R4, [R19+0x10] ;  /* 0x0000100013047984 */ /* 0x000f280000000c00 */
[----:B------:R-:W5:Y:S04]  /*0350*/  LDS R14, [R16+0x280] ;  /* 0x00028000100e7984 */ /* 0x000f680000000800 */
[----:B------:R-:W-:Y:S04]  /*0360*/  LDS R18, [R16+0x380] ;  /* 0x0003800010127984 */ /* 0x000fe80000000800 */
[----:B------:R-:W-:Y:S01]  /*0370*/  LDS R24, [R16+0x780] ;  /* 0x0007800010187984 */ /* 0x000fe20000000800 */
[----:B0-----:R-:W-:-:S03]  /*0380*/  IMAD R8, R8, R13, RZ ;  /* 0x0000000d08087224 */ /* 0x001fc600078e02ff */
[----:B------:R-:W0:Y:S01]  /*0390*/  LDS R13, [R16+0x300] ;  /* 0x00030000100d7984 */ /* 0x000e220000000800 */
[----:B-1----:R-:W-:-:S03]  /*03a0*/  IMAD R9, R15, R9, R8 ;  /* 0x000000090f097224 */ /* 0x002fc600078e0208 */
[----:B------:R-:W-:Y:S01]  /*03b0*/  LDS R15, [R16+0x400] ;  /* 0x00040000100f7984 */ /* 0x000fe20000000800 */
[----:B--2---:R-:W-:-:S04]  /*03c0*/  IMAD R9, R26, R10, R9 ;  /* 0x0000000a1a097224 */ /* 0x004fc800078e0209 */
[----:B---3--:R-:W-:Y:S02]  /*03d0*/  IMAD R12, R12, R11, R9 ;  /* 0x0000000b0c0c7224 */ /* 0x008fe400078e0209 */
[----:B------:R-:W1:Y:S02]  /*03e0*/  LDS.128 R8, [R19+0x20] ;  /* 0x0000200013087984 */ /* 0x000e640000000c00 */
[----:B----4-:R-:W-:Y:S02]  /*03f0*/  IMAD R4, R4, R25, R12 ;  /* 0x0000001904047224 */ /* 0x010fe400078e020c */
[----:B------:R-:W2:Y:S02]  /*0400*/  LDS R12, [R16+0x480] ;  /* 0x00048000100c7984 */ /* 0x000ea40000000800 */
[----:B-----5:R-:W-:Y:S02]  /*0410*/  IMAD R4, R14, R5, R4 ;  /* 0x000000050e047224 */ /* 0x020fe400078e0204 */
[----:B------:R-:W3:Y:S04]  /*0420*/  LDS R25, [R16+0x500] ;  /* 0x0005000010197984 */ /* 0x000ee80000000800 */
[----:B------:R-:W4:Y:S01]  /*0430*/  LDS R14, [R16+0x580] ;  /* 0x00058000100e7984 */ /* 0x000f220000000800 */
[----:B0-----:R-:W-:-:S03]  /*0440*/  IMAD R4, R13, R6, R4 ;  /* 0x000000060d047224 */ /* 0x001fc600078e0204 */
[----:B------:R-:W-:Y:S01]  /*0450*/  LDS R13, [R16+0x600] ;  /* 0x00060000100d7984 */ /* 0x000fe20000000800 */
[----:B------:R-:W-:-:S03]  /*0460*/  IMAD R18, R18, R7, R4 ;  /* 0x0000000712127224 */ /* 0x000fc600078e0204 */
[----:B------:R-:W0:Y:S01]  /*0470*/  LDS.128 R4, [R19+0x30] ;  /* 0x0000300013047984 */ /* 0x000e220000000c00 */
[----:B-1----:R-:W-:-:S03]  /*0480*/  IMAD R8, R8, R15, R18 ;  /* 0x0000000f08087224 */ /* 0x002fc600078e0212 */
[----:B------:R-:W1:Y:S04]  /*0490*/  LDS R18, [R16+0x680] ;  /* 0x0006800010127984 */ /* 0x000e680000000800 */
[----:B------:R-:W5:Y:S01]  /*04a0*/  LDS R15, [R16+0x700] ;  /* 0x00070000100f7984 */ /* 0x000f620000000800 */
[----:B--2---:R-:W-:-:S03]  /*04b0*/  IMAD R8, R12, R9, R8 ;  /* 0x000000090c087224 */ /* 0x004fc600078e0208 */
[----:B------:R-:W-:Y:S01]  /*04c0*/  LDS R12, [R16+0x880] ;  /* 0x00088000100c7984 */ /* 0x000fe20000000800 */
[----:B---3--:R-:W-:-:S03]  /*04d0*/  IMAD R8, R25, R10, R8 ;  /* 0x0000000a19087224 */ /* 0x008fc600078e0208 */
[----:B------:R-:W-:Y:S01]  /*04e0*/  LDS R25, [R16+0x800] ;  /* 0x0008000010197984 */ /* 0x000fe20000000800 */
[----:B----4-:R-:W-:-:S03]  /*04f0*/  IMAD R14, R14, R11, R8 ;  /* 0x0000000b0e0e7224 */ /* 0x010fc600078e0208 */
[----:B------:R-:W2:Y:S01]  /*0500*/  LDS.128 R8, [R19+0x40] ;  /* 0x0000400013087984 */ /* 0x000ea20000000c00 */
[----:B0-----:R-:W-:-:S03]  /*0510*/  IMAD R4, R4, R13, R14 ;  /* 0x0000000d04047224 */ /* 0x001fc600078e020e */
[----:B------:R-:W0:Y:S04]  /*0520*/  LDS R13, [R16+0x900] ;  /* 0x00090000100d7984 */ /* 0x000e280000000800 */
[----:B------:R-:W-:Y:S01]  /*0530*/  LDS R14, [R16+0xa80] ;  /* 0x000a8000100e7984 */ /* 0x000fe20000000800 */
[----:B-1----:R-:W-:-:S03]  /*0540*/  IMAD R4, R18, R5, R4 ;  /* 0x0000000512047224 */ /* 0x002fc600078e0204 */
[----:B------:R-:W1:Y:S01]  /*0550*/  LDS R18, [R16+0x980] ;  /* 0x0009800010127984 */ /* 0x000e620000000800 */
[----:B-----5:R-:W-:-:S03]  /*0560*/  IMAD R4, R15, R6, R4 ;  /* 0x000000060f047224 */ /* 0x020fc600078e0204 */
[----:B------:R-:W-:Y:S01]  /*0570*/  LDS R15, [R16+0xa00] ;  /* 0x000a0000100f7984 */ /* 0x000fe20000000800 */
[----:B------:R-:W-:-:S03]  /*0580*/  IMAD R24, R24, R7, R4 ;  /* 0x0000000718187224 */ /* 0x000fc600078e0204 */
[----:B------:R-:W3:Y:S01]  /*0590*/  LDS.128 R4, [R19+0x50] ;  /* 0x0000500013047984 */ /* 0x000ee20000000c00 */
[----:B--2---:R-:W-:-:S03]  /*05a0*/  IMAD R8, R8, R25, R24 ;  /* 0x0000001908087224 */ /* 0x004fc600078e0218 */
[----:B------:R-:W-:Y:S01]  /*05b0*/  LDS R25, [R16+0xc00] ;  /* 0x000c000010197984 */ /* 0x000fe20000000800 */
[----:B------:R-:W-:-:S03]  /*05c0*/  IMAD R8, R12, R9, R8 ;  /* 0x000000090c087224 */ /* 0x000fc600078e0208 */
[----:B------:R-:W-:Y:S04]  /*05d0*/  LDS R12, [R16+0xb80] ;  /* 0x000b8000100c7984 */ /* 0x000fe80000000800 */
[----:B------:R-:W-:Y:S01]  /*05e0*/  LDS R24, [R16+0xd80] ;  /* 0x000d800010187984 */ /* 0x000fe20000000800 */
[----:B0-----:R-:W-:-:S03]  /*05f0*/  IMAD R8, R13, R10, R8 ;  /* 0x0000000a0d087224 */ /* 0x001fc600078e0208 */
[----:B------:R-:W0:Y:S01]  /*0600*/  LDS R13, [R16+0xb00] ;  /* 0x000b0000100d7984 */ /* 0x000e220000000800 */
[----:B-1----:R-:W-:-:S04]  /*0610*/  IMAD R8, R18, R11, R8 ;  /* 0x0000000b12087224 */ /* 0x002fc800078e0208 */
[----:B---3--:R-:W-:Y:S02]  /*0620*/  IMAD R4, R4, R15, R8 ;  /* 0x0000000f04047224 */ /* 0x008fe400078e0208 */
[----:B------:R-:W1:Y:S02]  /*0630*/  LDS.128 R8, [R19+0x60] ;  /* 0x0000600013087984 */ /* 0x000e640000000c00 */
[----:B------:R-:W-:Y:S02]  /*0640*/  IMAD R18, R14, R5, R4 ;  /* 0x000000050e127224 */ /* 0x000fe400078e0204 */
[----:B------:R-:W2:Y:S01]  /*0650*/  LDS R4, [R16+0xc80] ;  /* 0x000c800010047984 */ /* 0x000ea20000000800 */
[----:B------:R-:W-:-:S03]  /*0660*/  IADD3 R14, PT, PT, R2, 0x4, RZ ;  /* 0x00000004020e7810 */ /* 0x000fc60007ffe0ff */
[----:B------:R-:W3:Y:S01]  /*0670*/  LDS R5, [R16+0xd00] ;  /* 0x000d000010057984 */ /* 0x000ee20000000800 */
[----:B------:R-:W-:-:S13]  /*0680*/  ISETP.GE.OR P1, PT, R14, R27, P0 ;  /* 0x0000001b0e00720c */ /* 0x000fda0000726670 */
[----:B------:R-:W4:Y:S01]  /*0690*/  @!P1 LDC.64 R14, c[0x0][0x388] ;  /* 0x0000e200ff0e9b82 */ /* 0x000f220000000a00 */
[----:B0-----:R-:W-:Y:S02]  /*06a0*/  IMAD R6, R13, R6, R18 ;  /* 0x000000060d067224 */ /* 0x001fe400078e0212 */
[----:B------:R-:W-:Y:S02]  /*06b0*/  LDS R13, [R16+0xe00] ;  /* 0x000e0000100d7984 */ /* 0x000fe40000000800 */
[----:B------:R-:W-:Y:S01]  /*06c0*/  IMAD R6, R12, R7, R6 ;  /* 0x000000070c067224 */ /* 0x000fe200078e0206 */
[----:B------:R-:W-:Y:S01]  /*06d0*/  @!P1 IADD3 R7, PT, PT, R22, 0x4, RZ ;  /* 0x0000000416079810 */ /* 0x000fe20007ffe0ff */
[----:B------:R-:W-:Y:S04]  /*06e0*/  LDS R12, [R16+0xe80] ;  /* 0x000e8000100c7984 */ /* 0x000fe80000000800 */
[----:B------:R-:W-:Y:S01]  /*06f0*/  LDS R18, [R16+0xf80] ;  /* 0x000f800010127984 */ /* 0x000fe20000000800 */
[----:B-1----:R-:W-:-:S03]  /*0700*/  IMAD R6, R8, R25, R6 ;  /* 0x0000001908067224 */ /* 0x002fc600078e0206 */
[----:B------:R-:W-:Y:S01]  /*0710*/  LDS R25, [R16+0xf00] ;  /* 0x000f000010197984 */ /* 0x000fe20000000800 */
[----:B--2---:R-:W-:Y:S02]  /*0720*/  IMAD R4, R4, R9, R6 ;  /* 0x0000000904047224 */ /* 0x004fe400078e0206 */
[----:B----4-:R-:W-:-:S04]  /*0730*/  @!P1 IMAD.WIDE.U32 R14, R7, 0x4, R14 ;  /* 0x00000004070e9825 */ /* 0x010fc800078e000e */
[----:B---3--:R-:W-:Y:S02]  /*0740*/  IMAD R10, R5, R10, R4 ;  /* 0x0000000a050a7224 */ /* 0x008fe400078e0204 */
[----:B------:R-:W0:Y:S01]  /*0750*/  LDS.128 R4, [R19+0x70] ;  /* 0x0000700013047984 */ /* 0x000e220000000c00 */
[----:B------:R-:W-:Y:S01]  /*0760*/  MOV R26, RZ ;  /* 0x000000ff001a7202 */ /* 0x000fe20000000f00 */
[----:B------:R-:W-:Y:S06]  /*0770*/  BAR.SYNC.DEFER_BLOCKING 0x0 ;  /* 0x0000000000007b1d */ /* 0x000fec0000010000 */
[----:B------:R-:W2:Y:S01]  /*0780*/  @!P1 LDG.E R26, desc[UR8][R14.64] ;  /* 0x000000080e1a9981 */ /* 0x000ea2000c1e1900 */
[----:B------:R-:W-:-:S04]  /*0790*/  IMAD R24, R24, R11, R10 ;  /* 0x0000000b18187224 */ /* 0x000fc800078e020a */
[----:B0-----:R-:W-:Y:S01]  /*07a0*/  IMAD R4, R4, R13, R24 ;  /* 0x0000000d04047224 */ /* 0x001fe200078e0218 */
[----:B--2---:R-:W-:Y:S01]  /*07b0*/  STS [R3], R26 ;  /* 0x0000001a03007388 */ /* 0x004fe20000000800 */
[----:B------:R-:W-:Y:S06]  /*07c0*/  BAR.SYNC.DEFER_BLOCKING 0x0 ;  /* 0x0000000000007b1d */ /* 0x000fec0000010000 */
[----:B------:R-:W-:Y:S04]  /*07d0*/  LDS R28, [R16] ;  /* 0x00000000101c7984 */ /* 0x000fe80000000800 */
[----:B------:R-:W0:Y:S04]  /*07e0*/  LDS.128 R8, [R19] ;  /* 0x0000000013087984 */ /* 0x000e280000000c00 */
[----:B------:R-:W-:Y:S04]  /*07f0*/  LDS R14, [R16+0x200] ;  /* 0x00020000100e7984 */ /* 0x000fe80000000800 */
[----:B------:R-:W-:Y:S01]  /*0800*/  LDS R13, [R16+0x280] ;  /* 0x00028000100d7984 */ /* 0x000fe20000000800 */
[----:B------:R-:W-:-:S03]  /*0810*/  IADD3 R24, PT, PT, R22, 0x8, RZ ;  /* 0x0000000816187810 */ /* 0x000fc60007ffe0ff */
[----:B------:R-:W-:Y:S01]  /*0820*/  LDS R26, [R16+0xf80] ;  /* 0x000f8000101a7984 */ /* 0x000fe20000000800 */
[----:B0-----:R-:W-:-:S03]  /*0830*/  IMAD R8, R8, R28, RZ ;  /* 0x0000001c08087224 */ /* 0x001fc600078e02ff */
[----:B------:R-:W0:Y:S02]  /*0840*/  LDS R28, [R16+0x80] ;  /* 0x00008000101c7984 */ /* 0x000e240000000800 */
[----:B0-----:R-:W-:Y:S02]  /*0850*/  IMAD R9, R28, R9, R8 ;  /* 0x000000091c097224 */ /* 0x001fe400078e0208 */
[----:B------:R-:W0:Y:S04]  /*0860*/  LDS R8, [R16+0x100] ;  /* 0x0001000010087984 */ /* 0x000e280000000800 */
[----:B------:R-:W1:Y:S01]  /*0870*/  LDS R28, [R16+0x180] ;  /* 0x00018000101c7984 */ /* 0x000e620000000800 */
[----:B0-----:R-:W-:-:S04]  /*0880*/  IMAD R8, R8, R10, R9 ;  /* 0x0000000a08087224 */ /* 0x001fc800078e0209 */
[----:B-1----:R-:W-:Y:S02]  /*0890*/  IMAD R15, R28, R11, R8 ;  /* 0x0000000b1c0f7224 */ /* 0x002fe400078e0208 */
[----:B------:R-:W0:Y:S02]  /*08a0*/  LDS.128 R8, [R19+0x10] ;  /* 0x0000100013087984 */ /* 0x000e240000000c00 */
[----:B0-----:R-:W-:Y:S02]  /*08b0*/  IMAD R8, R8, R14, R15 ;  /* 0x0000000e08087224 */ /* 0x001fe400078e020f */
[----:B------:R-:W0:Y:S04]  /*08c0*/  LDS R14, [R16+0x300] ;  /* 0x00030000100e7984 */ /* 0x000e280000000800 */
[----:B------:R-:W1:Y:S01]  /*08d0*/  LDS R15, [R16+0x380] ;  /* 0x00038000100f7984 */ /* 0x000e620000000800 */
[----:B------:R-:W-:-:S03]  /*08e0*/  IMAD R9, R13, R9, R8 ;  /* 0x000000090d097224 */ /* 0x000fc600078e0208 */
[----:B------:R-:W-:Y:S01]  /*08f0*/  LDS R13, [R16+0x400] ;  /* 0x00040000100d7984 */ /* 0x000fe20000000800 */
[----:B0-----:R-:W-:-:S03]  /*0900*/  IMAD R10, R14, R10, R9 ;  /* 0x0000000a0e0a7224 */ /* 0x001fc600078e0209 */
[----:B------:R-:W-:Y:S01]  /*0910*/  LDS R14, [R16+0x480] ;  /* 0x00048000100e7984 */ /* 0x000fe20000000800 */
[----:B-1----:R-:W-:-:S03]  /*0920*/  IMAD R15, R15, R11, R10 ;  /* 0x0000000b0f0f7224 */ /* 0x002fc600078e020a */
        /* <DEDUP_REMOVED lines=29> */
[----:B------:R-:W0:Y:S02]  /*0b00*/  LDS R13, [R16+0xb00] ;  /* 0x000b0000100d7984 */ /* 0x000e240000000800 */
[----:B------:R-:W-:Y:S02]  /*0b10*/  IMAD R9, R14, R9, R8 ;  /* 0x000000090e097224 */ /* 0x000fe400078e0208 */
[----:B------:R-:W1:Y:S02]  /*0b20*/  LDS R8, [R16+0xb80] ;  /* 0x000b800010087984 */ /* 0x000e640000000800 */
[----:B0-----:R-:W-:-:S02]  /*0b30*/  IMAD R10, R13, R10, R9 ;  /* 0x0000000a0d0a7224 */ /* 0x001fc400078e0209 */
[----:B------:R-:W-:Y:S02]  /*0b40*/  IMAD R9, R12, R5, R4 ;  /* 0x000000050c097224 */ /* 0x000fe400078e0204 */
[----:B------:R-:W-:Y:S04]  /*0b50*/  LDS R4, [R16+0xc00] ;  /* 0x000c000010047984 */ /* 0x000fe80000000800 */
[----:B------:R-:W0:Y:S01]  /*0b60*/  LDS.128 R12, [R19+0x60] ;  /* 0x00006000130c7984 */ /* 0x000e220000000c00 */
[----:B-1----:R-:W-:-:S03]  /*0b70*/  IMAD R5, R8, R11, R10 ;  /* 0x0000000b08057224 */ /* 0x002fc600078e020a */
[----:B------:R-:W1:Y:S04]  /*0b80*/  LDS R8, [R16+0xc80] ;  /* 0x000c800010087984 */ /* 0x000e680000000800 */
[----:B------:R-:W2:Y:S04]  /*0b90*/  LDS R11, [R16+0xd00] ;  /* 0x000d0000100b7984 */ /* 0x000ea80000000800 */
[----:B------:R-:W3:Y:S01]  /*0ba0*/  LDS R10, [R16+0xd80] ;  /* 0x000d8000100a7984 */ /* 0x000ee20000000800 */
[----:B0-----:R-:W-:Y:S01]  /*0bb0*/  IMAD R12, R12, R4, R5 ;  /* 0x000000040c0c7224 */ /* 0x001fe200078e0205 */
[----:B------:R-:W-:-:S04]  /*0bc0*/  IADD3 R4, PT, PT, R2, 0x8, RZ ;  /* 0x0000000802047810 */ /* 0x000fc80007ffe0ff */
[----:B------:R-:W-:-:S13]  /*0bd0*/  ISETP.GE.OR P1, PT, R4, R27, P0 ;  /* 0x0000001b0400720c */ /* 0x000fda0000726670 */
[----:B------:R-:W0:Y:S01]  /*0be0*/  @!P1 LDC.64 R4, c[0x0][0x388] ;  /* 0x0000e200ff049b82 */ /* 0x000e220000000a00 */
[----:B-1----:R-:W-:Y:S02]  /*0bf0*/  IMAD R8, R8, R13, R12 ;  /* 0x0000000d08087224 */ /* 0x002fe400078e020c */
[----:B------:R-:W-:Y:S02]  /*0c00*/  IMAD R25, R25, R6, R9 ;  /* 0x0000000619197224 */ /* 0x000fe400078e0209 */
[----:B--2---:R-:W-:Y:S02]  /*0c10*/  IMAD R8, R11, R14, R8 ;  /* 0x0000000e0b087224 */ /* 0x004fe400078e0208 */
[----:B------:R-:W-:Y:S01]  /*0c20*/  IMAD R25, R18, R7, R25 ;  /* 0x0000000712197224 */ /* 0x000fe200078e0219 */
[----:B------:R-:W-:Y:S01]  /*0c30*/  LDS R14, [R16+0xe80] ;  /* 0x000e8000100e7984 */ /* 0x000fe20000000800 */
[----:B---3--:R-:W-:-:S03]  /*0c40*/  IMAD R15, R10, R15, R8 ;  /* 0x0000000f0a0f7224 */ /* 0x008fc600078e0208 */
[----:B------:R-:W-:Y:S04]  /*0c50*/  LDS R8, [R16+0xe00] ;  /* 0x000e000010087984 */ /* 0x000fe80000000800 */
[----:B------:R-:W-:Y:S01]  /*0c60*/  LDS R18, [R16+0xf00] ;  /* 0x000f000010127984 */ /* 0x000fe20000000800 */
[----:B0-----:R-:W-:-:S03]  /*0c70*/  @!P1 IMAD.WIDE.U32 R12, R24, 0x4, R4 ;  /* 0x00000004180c9825 */ /* 0x001fc600078e0004 */
[----:B------:R-:W0:Y:S01]  /*0c80*/  LDS.128 R4, [R19+0x70] ;  /* 0x0000700013047984 */ /* 0x000e220000000c00 */
[----:B------:R-:W-:Y:S01]  /*0c90*/  MOV R28, RZ ;  /* 0x000000ff001c7202 */ /* 0x000fe20000000f00 */
[----:B------:R-:W-:Y:S06]  /*0ca0*/  BAR.SYNC.DEFER_BLOCKING 0x0 ;  /* 0x0000000000007b1d */ /* 0x000fec0000010000 */
[----:B------:R-:W2:Y:S01]  /*0cb0*/  @!P1 LDG.E R28, desc[UR8][R12.64] ;  /* 0x000000080c1c9981 */ /* 0x000ea2000c1e1900 */
[----:B0-----:R-:W-:-:S04]  /*0cc0*/  IMAD R4, R4, R8, R15 ;  /* 0x0000000804047224 */ /* 0x001fc800078e020f */
[----:B------:R-:W-:Y:S01]  /*0cd0*/  IMAD R5, R14, R5, R4 ;  /* 0x000000050e057224 */ /* 0x000fe200078e0204 */
[----:B--2---:R-:W-:Y:S01]  /*0ce0*/  STS [R3], R28 ;  /* 0x0000001c03007388 */ /* 0x004fe20000000800 */
[----:B------:R-:W-:Y:S06]  /*0cf0*/  BAR.SYNC.DEFER_BLOCKING 0x0 ;  /* 0x0000000000007b1d */ /* 0x000fec0000010000 */
[----:B------:R-:W-:Y:S04]  /*0d00*/  LDS R13, [R16] ;  /* 0x00000000100d7984 */ /* 0x000fe80000000800 */
[----:B------:R-:W0:Y:S04]  /*0d10*/  LDS.128 R8, [R19] ;  /* 0x0000000013087984 */ /* 0x000e280000000c00 */
[----:B------:R-:W1:Y:S04]  /*0d20*/  LDS R15, [R16+0x80] ;  /* 0x00008000100f7984 */ /* 0x000e680000000800 */
[----:B------:R-:W-:Y:S04]  /*0d30*/  LDS R4, [R16+0x200] ;  /* 0x0002000010047984 */ /* 0x000fe80000000800 */
[----:B------:R-:W-:Y:S01]  /*0d40*/  LDS R12, [R16+0x280] ;  /* 0x00028000100c7984 */ /* 0x000fe20000000800 */
[----:B0-----:R-:W-:-:S03]  /*0d50*/  IMAD R8, R8, R13, RZ ;  /* 0x0000000d08087224 */ /* 0x001fc600078e02ff */
[----:B------:R-:W-:Y:S01]  /*0d60*/  LDS R13, [R16+0x380] ;  /* 0x00038000100d7984 */ /* 0x000fe20000000800 */
[----:B-1----:R-:W-:-:S03]  /*0d70*/  IMAD R9, R15, R9, R8 ;  /* 0x000000090f097224 */ /* 0x002fc600078e0208 */
[----:B------:R-:W0:Y:S04]  /*0d80*/  LDS R8, [R16+0x100] ;  /* 0x0001000010087984 */ /* 0x000e280000000800 */
[----:B------:R-:W1:Y:S01]  /*0d90*/  LDS R15, [R16+0x180] ;  /* 0x00018000100f7984 */ /* 0x000e620000000800 */
[----:B0-----:R-:W-:-:S04]  /*0da0*/  IMAD R8, R8, R10, R9 ;  /* 0x0000000a08087224 */ /* 0x001fc800078e0209 */
[----:B-1----:R-:W-:Y:S02]  /*0db0*/  IMAD R15, R15, R11, R8 ;  /* 0x0000000b0f0f7224 */ /* 0x002fe400078e0208 */
[----:B------:R-:W0:Y:S02]  /*0dc0*/  LDS.128 R8, [R19+0x10] ;  /* 0x0000100013087984 */ /* 0x000e240000000c00 */
[----:B0-----:R-:W-:Y:S02]  /*0dd0*/  IMAD R4, R8, R4, R15 ;  /* 0x0000000408047224 */ /* 0x001fe400078e020f */
[----:B------:R-:W0:Y:S02]  /*0de0*/  LDS R8, [R16+0x300] ;  /* 0x0003000010087984 */ /* 0x000e240000000800 */
[----:B------:R-:W-:Y:S02]  /*0df0*/  IMAD R9, R12, R9, R4 ;  /* 0x000000090c097224 */ /* 0x000fe400078e0204 */
[----:B------:R-:W-:Y:S04]  /*0e00*/  LDS R4, [R16+0x400] ;  /* 0x0004000010047984 */ /* 0x000fe80000000800 */
[----:B------:R-:W-:Y:S01]  /*0e10*/  LDS R12, [R16+0x480] ;  /* 0x00048000100c7984 */ /* 0x000fe20000000800 */
[----:B0-----:R-:W-:-:S04]  /*0e20*/  IMAD R8, R8, R10, R9 ;  /* 0x0000000a08087224 */ /* 0x001fc800078e0209 */
[----:B------:R-:W-:Y:S02]  /*0e30*/  IMAD R13, R13, R11, R8 ;  /* 0x0000000b0d0d7224 */ /* 0x000fe400078e0208 */
[----:B------:R-:W0:Y:S02]  /*0e40*/  LDS.128 R8, [R19+0x20] ;  /* 0x0000200013087984 */ /* 0x000e240000000c00 */
[----:B0-----:R-:W-:Y:S02]  /*0e50*/  IMAD R4, R8, R4, R13 ;  /* 0x0000000408047224 */ /* 0x001fe400078e020d */
[----:B------:R-:W0:Y:S04]  /*0e60*/  LDS R8, [R16+0x500] ;  /* 0x0005000010087984 */ /* 0x000e280000000800 */
[----:B------:R-:W1:Y:S01]  /*0e70*/  LDS R13, [R16+0x580] ;  /* 0x00058000100d7984 */ /* 0x000e620000000800 */
[----:B------:R-:W-:-:S03]  /*0e80*/  IMAD R9, R12, R9, R4 ;  /* 0x000000090c097224 */ /* 0x000fc600078e0204 */
[----:B------:R-:W-:Y:S04]  /*0e90*/  LDS R4, [R16+0x600] ;  /* 0x0006000010047984 */ /* 0x000fe80000000800 */
[----:B------:R-:W-:Y:S01]  /*0ea0*/  LDS R12, [R16+0x680] ;  /* 0x00068000100c7984 */ /* 0x000fe20000000800 */
[----:B0-----:R-:W-:-:S04]  /*0eb0*/  IMAD R8, R8, R10, R9 ;  /* 0x0000000a08087224 */ /* 0x001fc800078e0209 */
[----:B-1----:R-:W-:Y:S02]  /*0ec0*/  IMAD R13, R13, R11, R8 ;  /* 0x0000000b0d0d7224 */ /* 0x002fe400078e0208 */
        /* <DEDUP_REMOVED lines=27> */
[----:B------:R-:W0:Y:S04]  /*1080*/  LDS.128 R12, [R19+0x60] ;  /* 0x00006000130c7984 */ /* 0x000e280000000c00 */
[----:B------:R-:W1:Y:S01]  /*1090*/  LDS R8, [R16+0xc80] ;  /* 0x000c800010087984 */ /* 0x000e620000000800 */
[----:B------:R-:W-:-:S03]  /*10a0*/  IMAD R6, R18, R6, R5 ;  /* 0x0000000612067224 */ /* 0x000fc600078e0205 */
[----:B------:R-:W-:Y:S01]  /*10b0*/  LDS R5, [R16+0xe00] ;  /* 0x000e000010057984 */ /* 0x000fe20000000800 */
[----:B0-----:R-:W-:-:S03]  /*10c0*/  IMAD R12, R12, R4, R11 ;  /* 0x000000040c0c7224 */ /* 0x001fc600078e020b */
[----:B------:R-:W0:Y:S01]  /*10d0*/  LDS R4, [R16+0xd80] ;  /* 0x000d800010047984 */ /* 0x000e220000000800 */
[----:B-1----:R-:W-:Y:S01]  /*10e0*/  IMAD R13, R8, R13, R12 ;  /* 0x0000000d080d7224 */ /* 0x002fe200078e020c */
[----:B------:R-:W-:Y:S02]  /*10f0*/  IADD3 R18, PT, PT, R2, 0xc, RZ ;  /* 0x0000000c02127810 */ /* 0x000fe40007ffe0ff */
[----:B------:R-:W-:Y:S01]  /*1100*/  LDS R12, [R16+0xe80] ;  /* 0x000e8000100c7984 */ /* 0x000fe20000000800 */
[----:B------:R-:W-:-:S03]  /*1110*/  IMAD R13, R9, R14, R13 ;  /* 0x0000000e090d7224 */ /* 0x000fc600078e020d */
[----:B------:R-:W1:Y:S01]  /*1120*/  LDS.128 R8, [R19+0x70] ;  /* 0x0000700013087984 */ /* 0x000e620000000c00 */
[----:B------:R-:W-:Y:S01]  /*1130*/  ISETP.GE.OR P0, PT, R18, R27, P0 ;  /* 0x0000001b1200720c */ /* 0x000fe20000706670 */
[----:B0-----:R-:W-:-:S04]  /*1140*/  IMAD R13, R4, R15, R13 ;  /* 0x0000000f040d7224 */ /* 0x001fc800078e020d */
[----:B-1----:R-:W-:-:S08]  /*1150*/  IMAD R8, R8, R5, R13 ;  /* 0x0000000508087224 */ /* 0x002fd000078e020d */
[----:B------:R-:W0:Y:S01]  /*1160*/  @!P0 LDC.64 R4, c[0x0][0x388] ;  /* 0x0000e200ff048b82 */ /* 0x000e220000000a00 */
[----:B------:R-:W-:Y:S01]  /*1170*/  @!P0 IADD3 R15, PT, PT, R22, 0xc, RZ ;  /* 0x0000000c160f8810 */ /* 0x000fe20007ffe0ff */
[----:B------:R-:W-:Y:S01]  /*1180*/  IMAD R13, R12, R9, R8 ;  /* 0x000000090c0d7224 */ /* 0x000fe200078e0208 */
[----:B------:R-:W-:-:S03]  /*1190*/  MOV R22, RZ ;  /* 0x000000ff00167202 */ /* 0x000fc60000000f00 */
[----:B0-----:R-:W-:Y:S02]  /*11a0*/  @!P0 IMAD.WIDE.U32 R8, R15, 0x4, R4 ;  /* 0x000000040f088825 */ /* 0x001fe400078e0004 */
[----:B------:R-:W0:Y:S04]  /*11b0*/  LDS R5, [R16+0xf00] ;  /* 0x000f000010057984 */ /* 0x000e280000000800 */
[----:B------:R-:W-:Y:S01]  /*11c0*/  LDS R4, [R16+0xf80] ;  /* 0x000f800010047984 */ /* 0x000fe20000000800 */
[----:B------:R-:W-:Y:S06]  /*11d0*/  BAR.SYNC.DEFER_BLOCKING 0x0 ;  /* 0x0000000000007b1d */ /* 0x000fec0000010000 */
[----:B------:R-:W2:Y:S01]  /*11e0*/  @!P0 LDG.E R22, desc[UR8][R8.64] ;  /* 0x0000000808168981 */ /* 0x000ea2000c1e1900 */
[----:B0-----:R-:W-:-:S03]  /*11f0*/  IMAD R10, R5, R10, R13 ;  /* 0x0000000a050a7224 */ /* 0x001fc600078e020d */
        /* <DEDUP_REMOVED lines=8> */
[----:B------:R-:W0:Y:S01]  /*1280*/  LDS R5, [R16+0x100] ;  /* 0x0001000010057984 */ /* 0x000e220000000800 */
[----:B-1----:R-:W-:-:S03]  /*1290*/  IMAD R13, R28, R13, R12 ;  /* 0x0000000d1c0d7224 */ /* 0x002fc600078e020c */
[----:B------:R-:W1:Y:S01]  /*12a0*/  LDS R12, [R16+0x180] ;  /* 0x00018000100c7984 */ /* 0x000e620000000800 */
[----:B0-----:R-:W-:-:S04]  /*12b0*/  IMAD R14, R5, R14, R13 ;  /* 0x0000000e050e7224 */ /* 0x001fc800078e020d */
[----:B-1----:R-:W-:Y:S02]  /*12c0*/  IMAD R5, R12, R15, R14 ;  /* 0x0000000f0c057224 */ /* 0x002fe400078e020e */
[----:B------:R-:W0:Y:S02]  /*12d0*/  LDS.128 R12, [R19+0x10] ;  /* 0x00001000130c7984 */ /* 0x000e240000000c00 */
[----:B0-----:R-:W-:Y:S02]  /*12e0*/  IMAD R8, R12, R8, R5 ;  /* 0x000000080c087224 */ /* 0x001fe400078e0205 */
[----:B------:R-:W0:Y:S02]  /*12f0*/  LDS R5, [R16+0x280] ;  /* 0x0002800010057984 */ /* 0x000e240000000800 */
[----:B0-----:R-:W-:Y:S02]  /*1300*/  IMAD R5, R5, R13, R8 ;  /* 0x0000000d05057224 */ /* 0x001fe400078e0208 */
[----:B------:R-:W0:Y:S02]  /*1310*/  LDS R8, [R16+0x300] ;  /* 0x0003000010087984 */ /* 0x000e240000000800 */
[----:B0-----:R-:W-:-:S02]  /*1320*/  IMAD R8, R8, R14, R5 ;  /* 0x0000000e08087224 */ /* 0x001fc400078e0205 */
[----:B------:R-:W-:Y:S02]  /*1330*/  LDS R5, [R16+0x400] ;  /* 0x0004000010057984 */ /* 0x000fe40000000800 */
[----:B------:R-:W-:Y:S02]  /*1340*/  IMAD R9, R9, R15, R8 ;  /* 0x0000000f09097224 */ /* 0x000fe400078e0208 */
[----:B------:R-:W0:Y:S04]  /*1350*/  LDS.128 R12, [R19+0x20] ;  /* 0x00002000130c7984 */ /* 0x000e280000000c00 */
[----:B------:R-:W-:Y:S01]  /*1360*/  LDS R8, [R16+0x500] ;  /* 0x0005000010087984 */ /* 0x000fe20000000800 */
[----:B0-----:R-:W-:-:S03]  /*1370*/  IMAD R12, R12, R5, R9 ;  /* 0x000000050c0c7224 */ /* 0x001fc600078e0209 */
[----:B------:R-:W0:Y:S04]  /*1380*/  LDS R5, [R16+0x480] ;  /* 0x0004800010057984 */ /* 0x000e280000000800 */
[----:B------:R-:W1:Y:S01]  /*1390*/  LDS R9, [R16+0x580] ;  /* 0x0005800010097984 */ /* 0x000e620000000800 */
[----:B0-----:R-:W-:-:S04]  /*13a0*/  IMAD R5, R5, R13, R12 ;  /* 0x0000000d05057224 */ /* 0x001fc800078e020c */
[----:B------:R-:W-:Y:S02]  /*13b0*/  IMAD R8, R8, R14, R5 ;  /* 0x0000000e08087224 */ /* 0x000fe400078e0205 */
[----:B------:R-:W-:Y:S02]  /*13c0*/  LDS R5, [R16+0x600] ;  /* 0x0006000010057984 */ /* 0x000fe40000000800 */
[----:B-1----:R-:W-:Y:S02]  /*13d0*/  IMAD R9, R9, R15, R8 ;  /* 0x0000000f09097224 */ /* 0x002fe400078e0208 */
        /* <DEDUP_REMOVED lines=38> */
[----:B------:R-:W-:-:S04]  /*1640*/  UIADD3 UR4, UPT, UPT, UR7, 0x1f, URZ ;  /* 0x0000001f07047890 */ /* 0x000fc8000fffe0ff */
[----:B------:R-:W-:-:S04]  /*1650*/  USHF.R.S32.HI UR5, URZ, 0x1f, UR4 ;  /* 0x0000001fff057899 */ /* 0x000fc80008011404 */
[----:B------:R-:W-:-:S04]  /*1660*/  ULEA.HI UR5, UR5, UR4, URZ, 0x5 ;  /* 0x0000000405057291 */ /* 0x000fc8000f8f28ff */
[----:B------:R-:W-:Y:S01]  /*1670*/  USHF.R.S32.HI UR5, URZ, 0x5, UR5 ;  /* 0x00000005ff057899 */ /* 0x000fe20008011405 */
[----:B0-----:R-:W-:Y:S02]  /*1680*/  IMAD R12, R12, R5, R9 ;  /* 0x000000050c0c7224 */ /* 0x001fe400078e0209 */
[----:B------:R-:W0:Y:S04]  /*1690*/  LDS R5, [R16+0xe80] ;  /* 0x000e800010057984 */ /* 0x000e280000000800 */
[----:B------:R-:W1:Y:S01]  /*16a0*/  LDS R9, [R16+0xf80] ;  /* 0x000f800010097984 */ /* 0x000e620000000800 */
[----:B------:R-:W-:-:S04]  /*16b0*/  UISETP.LT.U32.AND UP0, UPT, UR5, 0x1, UPT ;  /* 0x000000010500788c */ /* 0x000fc8000bf01070 */
[----:B------:R-:W-:-:S04]  /*16c0*/  USEL UR4, UR5, 0x1, !UP0 ;  /* 0x0000000105047887 */ /* 0x000fc8000c000000 */
[----:B------:R-:W-:-:S04]  /*16d0*/  UIADD3 UR4, UPT, UPT, -UR4, 0x1, URZ ;  /* 0x0000000104047890 */ /* 0x000fc8000fffe1ff */
[----:B------:R-:W-:Y:S01]  /*16e0*/  UISETP.NE.AND UP0, UPT, UR4, URZ, UPT ;  /* 0x000000ff0400728c */ /* 0x000fe2000bf05270 */
[----:B------:R-:W-:Y:S02]  /*16f0*/  IMAD R22, R26, R7, R6 ;  /* 0x000000071a167224 */ /* 0x000fe400078e0206 */
[----:B0-----:R-:W-:-:S04]  /*1700*/  IMAD R5, R5, R13, R12 ;  /* 0x0000000d05057224 */ /* 0x001fc800078e020c */
[----:B------:R-:W-:Y:S01]  /*1710*/  IMAD R8, R8, R14, R5 ;  /* 0x0000000e08087224 */ /* 0x000fe200078e0205 */
[----:B------:R-:W-:Y:S01]  /*1720*/  LEA R5, R27, R24, 0x5 ;  /* 0x000000181b057211 */ /* 0x000fe200078e28ff */
[----:B------:R-:W-:Y:S02]  /*1730*/  IMAD R24, R4, R11, R10 ;  /* 0x0000000b04187224 */ /* 0x000fe400078e020a */
[----:B-1----:R-:W-:Y:S01]  /*1740*/  IMAD R27, R9, R15, R8 ;  /* 0x0000000f091b7224 */ /* 0x002fe200078e0208 */
[----:B------:R-:W-:Y:S06]  /*1750*/  BAR.SYNC.DEFER_BLOCKING 0x0 ;  /* 0x0000000000007b1d */ /* 0x000fec0000010000 */
[----:B------:R-:W-:Y:S05]  /*1760*/  BRA.U !UP0, `(.L_x_0) ;  /* 0x0000001508687547 */ /* 0x000fea000b800000 */
[----:B------:R-:W-:Y:S01]  /*1770*/  IADD3 R14, PT, PT, R20, 0x20, RZ ;  /* 0x00000020140e7810 */ /* 0x000fe20007ffe0ff */
[----:B------:R-:W0:Y:S01]  /*1780*/  LDCU.64 UR6, c[0x0][0x398] ;  /* 0x00007300ff0677ac */ /* 0x000e220008000a00 */
[----:B------:R-:W-:Y:S02]  /*1790*/  IADD3 R15, PT, PT, R29, 0x20, RZ ;  /* 0x000000201d0f7810 */ /* 0x000fe40007ffe0ff */
[----:B------:R-:W-:Y:S02]  /*17a0*/  MOV R20, R5 ;  /* 0x0000000500147202 */ /* 0x000fe40000000f00 */
[----:B------:R-:W-:-:S07]  /*17b0*/  IADD3 R12, PT, PT, R0, 0x20, RZ ;  /* 0x00000020000c7810 */ /* 0x000fce0007ffe0ff */
.L_x_1:
[----:B------:R-:W1:Y:S01]  /*17c0*/  LDC R13, c[0x0][0x3a0] ;  /* 0x0000e800ff0d7b82 */ /* 0x000e620000000800 */
[----:B0-----:R-:W-:Y:S01]  /*17d0*/  ISETP.GE.U32.AND P1, PT, R12, UR7, PT ;  /* 0x000000070c007c0c */ /* 0x001fe2000bf26070 */
[----:B------:R-:W-:Y:S01]  /*17e0*/  HFMA2 R10, -RZ, RZ, 0, 0 ;  /* 0x00000000ff0a7431 */ /* 0x000fe200000001ff */
[----:B------:R-:W-:Y:S02]  /*17f0*/  ISETP.GE.U32.AND P0, PT, R15, UR7, PT ;  /* 0x000000070f007c0c */ /* 0x000fe4000bf06070 */
[----:B------:R-:W-:Y:S02]  /*1800*/  ISETP.GE.OR P1, PT, R23, UR6, P1 ;  /* 0x0000000617007c0c */ /* 0x000fe40008f26670 */
[----:B------:R-:W-:-:S11]  /*1810*/  MOV R26, RZ ;  /* 0x000000ff001a7202 */ /* 0x000fd60000000f00 */
[----:B------:R-:W0:Y:S01]  /*1820*/  @!P1 LDC.64 R6, c[0x0][0x380] ;  /* 0x0000e000ff069b82 */ /* 0x000e220000000a00 */
[----:B-1----:R-:W-:-:S13]  /*1830*/  ISETP.GE.OR P2, PT, R2, R13, P0 ;  /* 0x0000000d0200720c */ /* 0x002fda0000746670 */
[----:B------:R-:W1:Y:S01]  /*1840*/  @!P2 LDC.64 R4, c[0x0][0x388] ;  /* 0x0000e200ff04ab82 */ /* 0x000e620000000a00 */
[----:B------:R-:W-:Y:S01]  /*1850*/  @!P2 IADD3 R9, PT, PT, R20, -0x8, RZ ;  /* 0xfffffff81409a810 */ /* 0x000fe20007ffe0ff */
[----:B0-----:R-:W-:-:S05]  /*1860*/  @!P1 IMAD.WIDE.U32 R6, R14, 0x4, R6 ;  /* 0x000000040e069825 */ /* 0x001fca00078e0006 */
[----:B------:R-:W2:Y:S01]  /*1870*/  @!P1 LDG.E R10, desc[UR8][R6.64] ;  /* 0x00000008060a9981 */ /* 0x000ea2000c1e1900 */
[----:B-1----:R-:W-:-:S05]  /*1880*/  @!P2 IMAD.WIDE.U32 R4, R9, 0x4, R4 ;  /* 0x000000040904a825 */ /* 0x002fca00078e0004 */
[----:B------:R-:W3:Y:S04]  /*1890*/  @!P2 LDG.E R26, desc[UR8][R4.64] ;  /* 0x00000008041aa981 */ /* 0x000ee8000c1e1900 */
[----:B--2---:R-:W-:Y:S04]  /*18a0*/  STS [R17], R10 ;  /* 0x0000000a11007388 */ /* 0x004fe80000000800 */
[----:B---3--:R-:W-:Y:S01]  /*18b0*/  STS [R3], R26 ;  /* 0x0000001a03007388 */ /* 0x008fe20000000800 */
[----:B------:R-:W-:Y:S06]  /*18c0*/  BAR.SYNC.DEFER_BLOCKING 0x0 ;  /* 0x0000000000007b1d */ /* 0x000fec0000010000 */
[----:B------:R-:W-:Y:S04]  /*18d0*/  LDS R28, [R16] ;  /* 0x00000000101c7984 */ /* 0x000fe80000000800 */
[----:B------:R-:W0:Y:S04]  /*18e0*/  LDS.128 R8, [R19] ;  /* 0x0000000013087984 */ /* 0x000e280000000c00 */
[----:B------:R-:W1:Y:S04]  /*18f0*/  LDS R29, [R16+0x80] ;  /* 0x00008000101d7984 */ /* 0x000e680000000800 */
[----:B------:R-:W2:Y:S04]  /*1900*/  LDS R4, [R16+0x100] ;  /* 0x0001000010047984 */ /* 0x000ea80000000800 */
[----:B------:R-:W3:Y:S01]  /*1910*/  LDS R26, [R16+0x180] ;  /* 0x00018000101a7984 */ /* 0x000ee20000000800 */
[----:B0-----:R-:W-:-:S03]  /*1920*/  IMAD R8, R8, R28, R25 ;  /* 0x0000001c08087224 */ /* 0x001fc600078e0219 */
[----:B------:R-:W-:Y:S01]  /*1930*/  LDS R25, [R16+0xe00] ;  /* 0x000e000010197984 */ /* 0x000fe20000000800 */
[----:B-1----:R-:W-:-:S03]  /*1940*/  IMAD R29, R29, R9, R8 ;  /* 0x000000091d1d7224 */ /* 0x002fc600078e0208 */
[----:B------:R-:W-:Y:S01]  /*1950*/  LDS R9, [R16+0x200] ;  /* 0x0002000010097984 */ /* 0x000fe20000000800 */
[----:B--2---:R-:W-:-:S03]  /*1960*/  IMAD R10, R4, R10, R29 ;  /* 0x0000000a040a7224 */ /* 0x004fc600078e021d */
[----:B------:R-:W0:Y:S04]  /*1970*/  LDS.128 R4, [R19+0x10] ;  /* 0x0000100013047984 */ /* 0x000e280000000c00 */
[----:B------:R-:W1:Y:S01]  /*1980*/  LDS R8, [R16+0x280] ;  /* 0x0002800010087984 */ /* 0x000e620000000800 */
[----:B---3--:R-:W-:-:S03]  /*1990*/  IMAD R10, R26, R11, R10 ;  /* 0x0000000b1a0a7224 */ /* 0x008fc600078e020a */
[----:B------:R-:W2:Y:S04]  /*19a0*/  LDS R11, [R16+0x300] ;  /* 0x00030000100b7984 */ /* 0x000ea80000000800 */
[----:B------:R-:W3:Y:S01]  /*19b0*/  LDS R26, [R16+0x380] ;  /* 0x00038000101a7984 */ /* 0x000ee20000000800 */
[----:B0-----:R-:W-:-:S04]  /*19c0*/  IMAD R4, R4, R9, R10 ;  /* 0x0000000904047224 */ /* 0x001fc800078e020a */
[----:B-1----:R-:W-:Y:S02]  /*19d0*/  IMAD R9, R8, R5, R4 ;  /* 0x0000000508097224 */ /* 0x002fe400078e0204 */
[----:B------:R-:W-:Y:S02]  /*19e0*/  LDS R5, [R16+0x400] ;  /* 0x0004000010057984 */ /* 0x000fe40000000800 */
[----:B--2---:R-:W-:Y:S02]  /*19f0*/  IMAD R6, R11, R6, R9 ;  /* 0x000000060b067224 */ /* 0x004fe400078e0209 */
[----:B------:R-:W0:Y:S04]  /*1a00*/  LDS.128 R8, [R19+0x20] ;  /* 0x0000200013087984 */ /* 0x000e280000000c00 */
[----:B------:R-:W1:Y:S01]  /*1a10*/  LDS R4, [R16+0x480] ;  /* 0x0004800010047984 */ /* 0x000e620000000800 */
[----:B---3--:R-:W-:-:S03]  /*1a20*/  IMAD R6, R26, R7, R6 ;  /* 0x000000071a067224 */ /* 0x008fc600078e0206 */
[----:B------:R-:W2:Y:S04]  /*1a30*/  LDS R7, [R16+0x500] ;  /* 0x0005000010077984 */ /* 0x000ea80000000800 */
[----:B------:R-:W3:Y:S01]  /*1a40*/  LDS R26, [R16+0x580] ;  /* 0x00058000101a7984 */ /* 0x000ee20000000800 */
[----:B0-----:R-:W-:-:S03]  /*1a50*/  IMAD R6, R8, R5, R6 ;  /* 0x0000000508067224 */ /* 0x001fc600078e0206 */
[----:B------:R-:W-:Y:S01]  /*1a60*/  LDS R8, [R16+0x680] ;  /* 0x0006800010087984 */ /* 0x000fe20000000800 */
[----:B-1----:R-:W-:-:S03]  /*1a70*/  IMAD R5, R4, R9, R6 ;  /* 0x0000000904057224 */ /* 0x002fc600078e0206 */
[----:B------:R-:W-:Y:S01]  /*1a80*/  LDS R9, [R16+0x600] ;  /* 0x0006000010097984 */ /* 0x000fe20000000800 */
[----:B--2---:R-:W-:-:S03]  /*1a90*/  IMAD R10, R7, R10, R5 ;  /* 0x0000000a070a7224 */ /* 0x004fc600078e0205 */
[----:B------:R-:W0:Y:S01]  /*1aa0*/  LDS.128 R4, [R19+0x30] ;  /* 0x0000300013047984 */ /* 0x000e220000000c00 */
[----:B---3--:R-:W-:-:S03]  /*1ab0*/  IMAD R10, R26, R11, R10 ;  /* 0x0000000b1a0a7224 */ /* 0x008fc600078e020a */
[----:B------:R-:W1:Y:S04]  /*1ac0*/  LDS R11, [R16+0x700] ;  /* 0x00070000100b7984 */ /* 0x000e680000000800 */
[----:B------:R-:W2:Y:S01]  /*1ad0*/  LDS R26, [R16+0x780] ;  /* 0x00078000101a7984 */ /* 0x000ea20000000800 */
[----:B0-----:R-:W-:-:S04]  /*1ae0*/  IMAD R4, R4, R9, R10 ;  /* 0x0000000904047224 */ /* 0x001fc800078e020a */
[----:B------:R-:W-:Y:S02]  /*1af0*/  IMAD R9, R8, R5, R4 ;  /* 0x0000000508097224 */ /* 0x000fe400078e0204 */
[----:B------:R-:W-:Y:S02]  /*1b00*/  LDS R5, [R16+0x800] ;  /* 0x0008000010057984 */ /* 0x000fe40000000800 */
[----:B-1----:R-:W-:Y:S02]  /*1b10*/  IMAD R6, R11, R6, R9 ;  /* 0x000000060b067224 */ /* 0x002fe400078e0209 */
[----:B------:R-:W0:Y:S04]  /*1b20*/  LDS.128 R8, [R19+0x40] ;  /* 0x0000400013087984 */ /* 0x000e280000000c00 */
[----:B------:R-:W1:Y:S01]  /*1b30*/  LDS R4, [R16+0x880] ;  /* 0x0008800010047984 */ /* 0x000e620000000800 */
[----:B--2---:R-:W-:-:S03]  /*1b40*/  IMAD R6, R26, R7, R6 ;  /* 0x000000071a067224 */ /* 0x004fc600078e0206 */
        /* <DEDUP_REMOVED lines=20> */
[----:B0-----:R-:W-:-:S04]  /*1c90*/  IMAD R6, R8, R5, R6 ;  /* 0x0000000508067224 */ /* 0x001fc800078e0206 */
[----:B-1----:R-:W-:-:S04]  /*1ca0*/  IMAD R9, R4, R9, R6 ;  /* 0x0000000904097224 */ /* 0x002fc800078e0206 */
[----:B--2---:R-:W-:Y:S02]  /*1cb0*/  IMAD R9, R7, R10, R9 ;  /* 0x0000000a07097224 */ /* 0x004fe400078e0209 */
[----:B------:R-:W0:Y:S01]  /*1cc0*/  LDS.128 R4, [R19+0x70] ;  /* 0x0000700013047984 */ /* 0x000e220000000c00 */
[----:B------:R-:W-:-:S03]  /*1cd0*/  IADD3 R8, PT, PT, R2, 0x4, RZ ;  /* 0x0000000402087810 */ /* 0x000fc60007ffe0ff */
[----:B------:R-:W1:Y:S01]  /*1ce0*/  LDS R10, [R16+0xe80] ;  /* 0x000e8000100a7984 */ /* 0x000e620000000800 */
[----:B------:R-:W-:Y:S01]  /*1cf0*/  ISETP.GE.OR P1, PT, R8, R13, P0 ;  /* 0x0000000d0800720c */ /* 0x000fe20000726670 */
[----:B---3--:R-:W-:-:S12]  /*1d00*/  IMAD R11, R26, R11, R9 ;  /* 0x0000000b1a0b7224 */ /* 0x008fd800078e0209 */
[----:B------:R-:W2:Y:S01]  /*1d10*/  @!P1 LDC.64 R8, c[0x0][0x388] ;  /* 0x0000e200ff089b82 */ /* 0x000ea20000000a00 */
[----:B------:R-:W-:Y:S01]  /*1d20*/  @!P1 IADD3 R29, PT, PT, R20, -0x4, RZ ;  /* 0xfffffffc141d9810 */ /* 0x000fe20007ffe0ff */
[----:B0-----:R-:W-:-:S04]  /*1d30*/  IMAD R4, R4, R25, R11 ;  /* 0x0000001904047224 */ /* 0x001fc800078e020b */
[----:B--2---:R-:W-:Y:S02]  /*1d40*/  @!P1 IMAD.WIDE.U32 R28, R29, 0x4, R8 ;  /* 0x000000041d1c9825 */ /* 0x004fe400078e0008 */
[----:B------:R-:W0:Y:S02]  /*1d50*/  LDS R8, [R16+0xf00] ;  /* 0x000f000010087984 */ /* 0x000e240000000800 */
[----:B-1----:R-:W-:Y:S02]  /*1d60*/  IMAD R11, R10, R5, R4 ;  /* 0x000000050a0b7224 */ /* 0x002fe400078e0204 */
[----:B------:R-:W-:Y:S01]  /*1d70*/  LDS R4, [R16+0xf80] ;  /* 0x000f800010047984 */ /* 0x000fe20000000800 */
[----:B------:R-:W-:Y:S01]  /*1d80*/  HFMA2 R26, -RZ, RZ, 0, 0 ;  /* 0x00000000ff1a7431 */ /* 0x000fe200000001ff */
[----:B------:R-:W-:Y:S06]  /*1d90*/  BAR.SYNC.DEFER_BLOCKING 0x0 ;  /* 0x0000000000007b1d */ /* 0x000fec0000010000 */
[----:B------:R-:W2:Y:S01]  /*1da0*/  @!P1 LDG.E R26, desc[UR8][R28.64] ;  /* 0x000000081c1a9981 */ /* 0x000ea2000c1e1900 */
[----:B0-----:R-:W-:-:S03]  /*1db0*/  IMAD R6, R8, R6, R11 ;  /* 0x0000000608067224 */ /* 0x001fc600078e020b */
[----:B--2---:R-:W-:Y:S01]  /*1dc0*/  STS [R3], R26 ;  /* 0x0000001a03007388 */ /* 0x004fe20000000800 */
[----:B------:R-:W-:Y:S06]  /*1dd0*/  BAR.SYNC.DEFER_BLOCKING 0x0 ;  /* 0x0000000000007b1d */ /* 0x000fec0000010000 */
[----:B------:R-:W-:Y:S04]  /*1de0*/  LDS R5, [R16] ;  /* 0x0000000010057984 */ /* 0x000fe80000000800 */
[----:B------:R-:W0:Y:S04]  /*1df0*/  LDS.128 R8, [R19] ;  /* 0x0000000013087984 */ /* 0x000e280000000c00 */
[----:B------:R-:W1:Y:S01]  /*1e00*/  LDS R25, [R16+0x80] ;  /* 0x0000800010197984 */ /* 0x000e620000000800 */
[----:B0-----:R-:W-:-:S03]  /*1e10*/  IMAD R8, R8, R5, R22 ;  /* 0x0000000508087224 */ /* 0x001fc600078e0216 */
[----:B------:R-:W0:Y:S04]  /*1e20*/  LDS R5, [R16+0x100] ;  /* 0x0001000010057984 */ /* 0x000e280000000800 */
[----:B------:R-:W2:Y:S01]  /*1e30*/  LDS R22, [R16+0x180] ;  /* 0x0001800010167984 */ /* 0x000ea20000000800 */
[----:B-1----:R-:W-:-:S03]  /*1e40*/  IMAD R9, R25, R9, R8 ;  /* 0x0000000919097224 */ /* 0x002fc600078e0208 */
[----:B------:R-:W-:Y:S01]  /*1e50*/  LDS R25, [R16+0x200] ;  /* 0x0002000010197984 */ /* 0x000fe20000000800 */
[----:B0-----:R-:W-:-:S04]  /*1e60*/  IMAD R10, R5, R10, R9 ;  /* 0x0000000a050a7224 */ /* 0x001fc800078e0209 */
[----:B--2---:R-:W-:Y:S02]  /*1e70*/  IMAD R5, R22, R11, R10 ;  /* 0x0000000b16057224 */ /* 0x004fe400078e020a */
[----:B------:R-:W0:Y:S04]  /*1e80*/  LDS.128 R8, [R19+0x10] ;  /* 0x0000100013087984 */ /* 0x000e280000000c00 */
[----:B------:R-:W1:Y:S01]  /*1e90*/  LDS R22, [R16+0x280] ;  /* 0x0002800010167984 */ /* 0x000e620000000800 */
[----:B0-----:R-:W-:-:S03]  /*1ea0*/  IMAD R8, R8, R25, R5 ;  /* 0x0000001908087224 */ /* 0x001fc600078e0205 */
[----:B------:R-:W0:Y:S04]  /*1eb0*/  LDS R5, [R16+0x300] ;  /* 0x0003000010057984 */ /* 0x000e280000000800 */
[----:B------:R-:W2:Y:S01]  /*1ec0*/  LDS R25, [R16+0x380] ;  /* 0x0003800010197984 */ /* 0x000ea20000000800 */
[----:B-1----:R-:W-:-:S03]  /*1ed0*/  IMAD R9, R22, R9, R8 ;  /* 0x0000000916097224 */ /* 0x002fc600078e0208 */
[----:B------:R-:W-:Y:S01]  /*1ee0*/  LDS R22, [R16+0x480] ;  /* 0x0004800010167984 */ /* 0x000fe20000000800 */
[----:B0-----:R-:W-:-:S03]  /*1ef0*/  IMAD R10, R5, R10, R9 ;  /* 0x0000000a050a7224 */ /* 0x001fc600078e0209 */
[----:B------:R-:W-:Y:S01]  /*1f00*/  LDS R5, [R16+0x400] ;  /* 0x0004000010057984 */ /* 0x000fe20000000800 */
[----:B--2---:R-:W-:-:S03]  /*1f10*/  IMAD R25, R25, R11, R10 ;  /* 0x0000000b19197224 */ /* 0x004fc600078e020a */
        /* <DEDUP_REMOVED lines=40> */
[----:B------:R-:W-:Y:S01]  /*21a0*/  IMAD R9, R22, R9, R8 ;  /* 0x0000000916097224 */ /* 0x000fe200078e0208 */
[----:B------:R-:W-:-:S03]  /*21b0*/  IADD3 R22, PT, PT, R2, 0x8, RZ ;  /* 0x0000000802167810 */ /* 0x000fc60007ffe0ff */
[----:B0-----:R-:W-:Y:S02]  /*21c0*/  IMAD R10, R5, R10, R9 ;  /* 0x0000000a050a7224 */ /* 0x001fe400078e0209 */
[----:B------:R-:W-:Y:S02]  /*21d0*/  LDS R5, [R16+0xe00] ;  /* 0x000e000010057984 */ /* 0x000fe40000000800 */
[----:B-1----:R-:W-:Y:S02]  /*21e0*/  IMAD R25, R25, R11, R10 ;  /* 0x0000000b19197224 */ /* 0x002fe400078e020a */
[----:B------:R-:W0:Y:S01]  /*21f0*/  LDS.128 R8, [R19+0x70] ;  /* 0x0000700013087984 */ /* 0x000e220000000c00 */
[----:B------:R-:W-:-:S03]  /*2200*/  ISETP.GE.OR P1, PT, R22, R13, P0 ;  /* 0x0000000d1600720c */ /* 0x000fc60000726670 */
[----:B------:R-:W-:Y:S10]  /*2210*/  LDS R22, [R16+0xf80] ;  /* 0x000f800010167984 */ /* 0x000ff40000000800 */
[----:B------:R-:W1:Y:S01]  /*2220*/  @!P1 LDC.64 R28, c[0x0][0x388] ;  /* 0x0000e200ff1c9b82 */ /* 0x000e620000000a00 */
[----:B------:R-:W-:Y:S01]  /*2230*/  MOV R26, RZ ;  /* 0x000000ff001a7202 */ /* 0x000fe20000000f00 */
[----:B0-----:R-:W-:-:S02]  /*2240*/  IMAD R8, R8, R5, R25 ;  /* 0x0000000508087224 */ /* 0x001fc400078e0219 */
[----:B------:R-:W-:Y:S01]  /*2250*/  IMAD R25, R4, R7, R6 ;  /* 0x0000000704197224 */ /* 0x000fe200078e0206 */
[----:B------:R-:W0:Y:S04]  /*2260*/  LDS R5, [R16+0xe80] ;  /* 0x000e800010057984 */ /* 0x000e280000000800 */
[----:B------:R-:W2:Y:S01]  /*2270*/  LDS R4, [R16+0xf00] ;  /* 0x000f000010047984 */ /* 0x000ea20000000800 */
[----:B-1----:R-:W-:Y:S01]  /*2280*/  @!P1 IMAD.WIDE.U32 R28, R20, 0x4, R28 ;  /* 0x00000004141c9825 */ /* 0x002fe200078e001c */
[----:B------:R-:W-:Y:S06]  /*2290*/  BAR.SYNC.DEFER_BLOCKING 0x0 ;  /* 0x0000000000007b1d */ /* 0x000fec0000010000 */
[----:B------:R-:W3:Y:S01]  /*22a0*/  @!P1 LDG.E R26, desc[UR8][R28.64] ;  /* 0x000000081c1a9981 */ /* 0x000ee2000c1e1900 */
[----:B0-----:R-:W-:-:S04]  /*22b0*/  IMAD R5, R5, R9, R8 ;  /* 0x0000000905057224 */ /* 0x001fc800078e0208 */
[----:B--2---:R-:W-:Y:S01]  /*22c0*/  IMAD R10, R4, R10, R5 ;  /* 0x0000000a040a7224 */ /* 0x004fe200078e0205 */
[----:B---3--:R-:W-:Y:S01]  /*22d0*/  STS [R3], R26 ;  /* 0x0000001a03007388 */ /* 0x008fe20000000800 */
        /* <DEDUP_REMOVED lines=61> */
[----:B------:R-:W-:Y:S02]  /*26b0*/  IMAD R5, R24, R5, R8 ;  /* 0x0000000518057224 */ /* 0x000fe400078e0208 */
[----:B------:R-:W-:Y:S01]  /*26c0*/  IMAD R22, R22, R11, R10 ;  /* 0x0000000b16167224 */ /* 0x000fe200078e020a */
[----:B------:R-:W-:Y:S01]  /*26d0*/  LDS R24, [R16+0xe00] ;  /* 0x000e000010187984 */ /* 0x000fe20000000800 */
[----:B------:R-:W-:Y:S01]  /*26e0*/  ISETP.GE.OR P0, PT, R18, R13, P0 ;  /* 0x0000000d1200720c */ /* 0x000fe20000706670 */
[----:B0-----:R-:W-:-:S02]  /*26f0*/  IMAD R5, R9, R6, R5 ;  /* 0x0000000609057224 */ /* 0x001fc400078e0205 */
[----:B------:R-:W0:Y:S04]  /*2700*/  LDS.128 R8, [R19+0x70] ;  /* 0x0000700013087984 */ /* 0x000e280000000c00 */
[----:B------:R-:W2:Y:S01]  /*2710*/  LDS R6, [R16+0xe80] ;  /* 0x000e800010067984 */ /* 0x000ea20000000800 */
[----:B-1----:R-:W-:-:S05]  /*2720*/  IMAD R7, R4, R7, R5 ;  /* 0x0000000704077224 */ /* 0x002fca00078e0205 */
[----:B------:R-:W1:Y:S01]  /*2730*/  @!P0 LDC.64 R4, c[0x0][0x388] ;  /* 0x0000e200ff048b82 */ /* 0x000e620000000a00 */
[----:B------:R-:W-:Y:S02]  /*2740*/  HFMA2 R28, -RZ, RZ, 0, 0 ;  /* 0x00000000ff1c7431 */ /* 0x000fe400000001ff */
[----:B0-----:R-:W-:Y:S01]  /*2750*/  IMAD R8, R8, R24, R7 ;  /* 0x0000001808087224 */ /* 0x001fe200078e0207 */
[----:B------:R-:W-:Y:S01]  /*2760*/  @!P0 IADD3 R7, PT, PT, R20, 0x4, RZ ;  /* 0x0000000414078810 */ /* 0x000fe20007ffe0ff */
[----:B------:R-:W-:Y:S02]  /*2770*/  LDS R24, [R16+0xf80] ;  /* 0x000f800010187984 */ /* 0x000fe40000000800 */
[----:B--2---:R-:W-:Y:S02]  /*2780*/  IMAD R29, R6, R9, R8 ;  /* 0x00000009061d7224 */ /* 0x004fe400078e0208 */
[----:B-1----:R-:W-:Y:S02]  /*2790*/  @!P0 IMAD.WIDE.U32 R8, R7, 0x4, R4 ;  /* 0x0000000407088825 */ /* 0x002fe400078e0004 */
[----:B------:R-:W0:Y:S01]  /*27a0*/  LDS R4, [R16+0xf00] ;  /* 0x000f000010047984 */ /* 0x000e220000000800 */
        /* <DEDUP_REMOVED lines=10> */
[----:B0-----:R-:W-:-:S03]  /*2850*/  IMAD R4, R4, R26, R27 ;  /* 0x0000001a04047224 */ /* 0x001fc600078e021b */
[----:B------:R-:W0:Y:S04]  /*2860*/  LDS R26, [R16+0x100] ;  /* 0x00010000101a7984 */ /* 0x000e280000000800 */
[----:B------:R-:W2:Y:S01]  /*2870*/  LDS R27, [R16+0x180] ;  /* 0x00018000101b7984 */ /* 0x000ea20000000800 */
[----:B-1----:R-:W-:-:S04]  /*2880*/  IMAD R5, R28, R5, R4 ;  /* 0x000000051c057224 */ /* 0x002fc800078e0204 */
[----:B0-----:R-:W-:Y:S02]  /*2890*/  IMAD R6, R26, R6, R5 ;  /* 0x000000061a067224 */ /* 0x001fe400078e0205 */
[----:B------:R-:W-:Y:S02]  /*28a0*/  LDS R26, [R16+0x380] ;  /* 0x00038000101a7984 */ /* 0x000fe40000000800 */
[----:B--2---:R-:W-:Y:S02]  /*28b0*/  IMAD R27, R27, R7, R6 ;  /* 0x000000071b1b7224 */ /* 0x004fe400078e0206 */
[----:B------:R-:W0:Y:S02]  /*28c0*/  LDS.128 R4, [R19+0x10] ;  /* 0x0000100013047984 */ /* 0x000e240000000c00 */
[----:B0-----:R-:W-:Y:S02]  /*28d0*/  IMAD R4, R4, R8, R27 ;  /* 0x0000000804047224 */ /* 0x001fe400078e021b */
[----:B------:R-:W0:Y:S02]  /*28e0*/  LDS R8, [R16+0x300] ;  /* 0x0003000010087984 */ /* 0x000e240000000800 */
[----:B------:R-:W-:-:S02]  /*28f0*/  IMAD R5, R9, R5, R4 ;  /* 0x0000000509057224 */ /* 0x000fc400078e0204 */
[----:B------:R-:W-:Y:S02]  /*2900*/  LDS R27, [R16+0xf80] ;  /* 0x000f8000101b7984 */ /* 0x000fe40000000800 */
[----:B0-----:R-:W-:Y:S02]  /*2910*/  IMAD R6, R8, R6, R5 ;  /* 0x0000000608067224 */ /* 0x001fe400078e0205 */
[----:B------:R-:W-:Y:S02]  /*2920*/  LDS R8, [R16+0x400] ;  /* 0x0004000010087984 */ /* 0x000fe40000000800 */
[----:B------:R-:W-:Y:S02]  /*2930*/  IMAD R9, R26, R7, R6 ;  /* 0x000000071a097224 */ /* 0x000fe400078e0206 */
        /* <DEDUP_REMOVED lines=46> */
[----:B------:R-:W0:Y:S01]  /*2c20*/  LDS.128 R4, [R19+0x70] ;  /* 0x0000700013047984 */ /* 0x000e220000000c00 */
[----:B------:R-:W-:-:S04]  /*2c30*/  UIADD3 UR4, UPT, UPT, UR4, 0x1, URZ ;  /* 0x0000000104047890 */ /* 0x000fc8000fffe0ff */
[----:B------:R-:W-:Y:S01]  /*2c40*/  UISETP.NE.AND UP0, UPT, UR4, URZ, UPT ;  /* 0x000000ff0400728c */ /* 0x000fe2000bf05270 */
[----:B0-----:R-:W-:Y:S02]  /*2c50*/  IMAD R4, R4, R8, R9 ;  /* 0x0000000804047224 */ /* 0x001fe400078e0209 */
[----:B------:R-:W0:Y:S02]  /*2c60*/  LDS R8, [R16+0xf00] ;  /* 0x000f000010087984 */ /* 0x000e240000000800 */
[----:B------:R-:W-:Y:S01]  /*2c70*/  IMAD R5, R26, R5, R4 ;  /* 0x000000051a057224 */ /* 0x000fe200078e0204 */
[----:B------:R-:W-:Y:S01]  /*2c80*/  LEA R20, R13, R20, 0x5 ;  /* 0x000000140d147211 */ /* 0x000fe200078e28ff */
[----:B------:R-:W-:Y:S01]  /*2c90*/  IMAD R24, R24, R11, R10 ;  /* 0x0000000b18187224 */ /* 0x000fe200078e020a */
[----:B------:R-:W-:Y:S02]  /*2ca0*/  IADD3 R15, PT, PT, R15, 0x20, RZ ;  /* 0x000000200f0f7810 */ /* 0x000fe40007ffe0ff */
[----:B------:R-:W-:-:S02]  /*2cb0*/  IADD3 R12, PT, PT, R12, 0x20, RZ ;  /* 0x000000200c0c7810 */ /* 0x000fc40007ffe0ff */
[----:B------:R-:W-:Y:S01]  /*2cc0*/  IADD3 R14, PT, PT, R14, 0x20, RZ ;  /* 0x000000200e0e7810 */ /* 0x000fe20007ffe0ff */
[----:B0-----:R-:W-:-:S04]  /*2cd0*/  IMAD R6, R8, R6, R5 ;  /* 0x0000000608067224 */ /* 0x001fc800078e0205 */
[----:B------:R-:W-:Y:S01]  /*2ce0*/  IMAD R27, R27, R7, R6 ;  /* 0x000000071b1b7224 */ /* 0x000fe200078e0206 */
[----:B------:R-:W-:Y:S06]  /*2cf0*/  BAR.SYNC.DEFER_BLOCKING 0x0 ;  /* 0x0000000000007b1d */ /* 0x000fec0000010000 */
[----:B------:R-:W-:Y:S05]  /*2d00*/  BRA.U UP0, `(.L_x_1) ;  /* 0xffffffe900ac7547 */ /* 0x000fea000b83ffff */
.L_x_0:
[----:B------:R-:W0:Y:S01]  /*2d10*/  LDCU UR4, c[0x0][0x3a0] ;  /* 0x00007400ff0477ac */ /* 0x000e220008000800 */
[----:B------:R-:W1:Y:S01]  /*2d20*/  LDC.64 R2, c[0x0][0x390] ;  /* 0x0000e400ff027b82 */ /* 0x000e620000000a00 */
[----:B------:R-:W-:Y:S01]  /*2d30*/  LEA R0, R21, R0, 0x2 ;  /* 0x0000000015007211 */ /* 0x000fe200078e10ff */
[----:B------:R-:W2:Y:S03]  /*2d40*/  LDCU UR5, c[0x0][0x398] ;  /* 0x00007300ff0577ac */ /* 0x000ea60008000800 */
[C---:B------:R-:W-:Y:S02]  /*2d50*/  IADD3 R4, PT, PT, R0.reuse, 0x4, RZ ;  /* 0x0000000400047810 */ /* 0x040fe40007ffe0ff */
[----:B------:R-:W-:Y:S02]  /*2d60*/  IADD3 R5, PT, PT, R0, 0x8, RZ ;  /* 0x0000000800057810 */ /* 0x000fe40007ffe0ff */
[----:B0-----:R-:W-:-:S02]  /*2d70*/  ISETP.GE.AND P1, PT, R4, UR4, PT ;  /* 0x0000000404007c0c */ /* 0x001fc4000bf26270 */
[C---:B------:R-:W-:Y:S02]  /*2d80*/  IADD3 R4, PT, PT, R0.reuse, 0xc, RZ ;  /* 0x0000000c00047810 */ /* 0x040fe40007ffe0ff */
[----:B------:R-:W-:Y:S02]  /*2d90*/  ISETP.GE.AND P0, PT, R0, UR4, PT ;  /* 0x0000000400007c0c */ /* 0x000fe4000bf06270 */
[----:B------:R-:W-:Y:S01]  /*2da0*/  ISETP.GE.AND P2, PT, R5, UR4, PT ;  /* 0x0000000405007c0c */ /* 0x000fe2000bf46270 */
[C---:B------:R-:W-:Y:S01]  /*2db0*/  IMAD R5, R23.reuse, UR4, R0 ;  /* 0x0000000417057c24 */ /* 0x040fe2000f8e0200 */
[----:B------:R-:W-:Y:S02]  /*2dc0*/  ISETP.GE.AND P3, PT, R4, UR4, PT ;  /* 0x0000000404007c0c */ /* 0x000fe4000bf66270 */
[----:B--2---:R-:W-:Y:S01]  /*2dd0*/  ISETP.LT.AND P0, PT, R23, UR5, !P0 ;  /* 0x0000000517007c0c */ /* 0x004fe2000c701270 */
[----:B-1----:R-:W-:Y:S01]  /*2de0*/  IMAD.WIDE R2, R5, 0x4, R2 ;  /* 0x0000000405027825 */ /* 0x002fe200078e0202 */
[----:B------:R-:W-:-:S02]  /*2df0*/  ISETP.GE.OR P1, PT, R23, UR5, P1 ;  /* 0x0000000517007c0c */ /* 0x000fc40008f26670 */
[C---:B------:R-:W-:Y:S02]  /*2e00*/  ISETP.GE.OR P2, PT, R23.reuse, UR5, P2 ;  /* 0x0000000517007c0c */ /* 0x040fe40009746670 */
[----:B------:R-:W-:-:S07]  /*2e10*/  ISETP.GE.OR P3, PT, R23, UR5, P3 ;  /* 0x0000000517007c0c */ /* 0x000fce0009f66670 */
[----:B------:R0:W-:Y:S04]  /*2e20*/  @P0 STG.E desc[UR8][R2.64], R25 ;  /* 0x0000001902000986 */ /* 0x0001e8000c101908 */
[----:B------:R0:W-:Y:S04]  /*2e30*/  @!P1 STG.E desc[UR8][R2.64+0x10], R22 ;  /* 0x0000101602009986 */ /* 0x0001e8000c101908 */
[----:B------:R0:W-:Y:S01]  /*2e40*/  @!P2 STG.E desc[UR8][R2.64+0x20], R24 ;  /* 0x000020180200a986 */ /* 0x0001e2000c101908 */
[----:B------:R-:W-:Y:S05]  /*2e50*/  @P3 EXIT ;  /* 0x000000000000394d */ /* 0x000fea0003800000 */
[----:B------:R-:W-:Y:S01]  /*2e60*/  STG.E desc[UR8][R2.64+0x30], R27 ;  /* 0x0000301b02007986 */ /* 0x000fe2000c101908 */
[----:B------:R-:W-:Y:S05]  /*2e70*/  EXIT ;  /* 0x000000000000794d */ /* 0x000fea0003800000 */
.L_x_2:
[----:B------:R-:W-:-:S00]  /*2e80*/  BRA `(.L_x_2) ;  /* 0xfffffffc00fc7947 */ /* 0x000fc0000383ffff */
[----:B------:R-:W-:-:S00]  /*2e90*/  NOP ;  /* 0x0000000000007918 */ /* 0x000fc00000000000 */
        /* <DEDUP_REMOVED lines=14> */
.L_x_3:


//--------------------- .nv.shared._Z31tiled_mat_mul_thread_coarseningPiS_S_iii --------------------------
	.section	.nv.shared._Z31tiled_mat_mul_thread_coarseningPiS_S_iii,"aw",@nobits
	.sectionflags	@""
	.align	4
.nv.shared._Z31tiled_mat_mul_thread_coarseningPiS_S_iii:
	.zero		9216


//--------------------- .nv.shared.reserved.0     --------------------------
	.section	.nv.shared.reserved.0,"aw",@nobits
	.weak		__nv_reservedSMEM_offset_0_alias
	.size		__nv_reservedSMEM_offset_0_alias, 0, 64
	.other		__nv_reservedSMEM_offset_0_alias,@"STO_CUDA_RESERVED_SHARED STV_DEFAULT"
__nv_reservedSMEM_offset_0_alias:
	.zero		0
	.zero		64


//--------------------- .nv.constant0._Z31tiled_mat_mul_thread_coarseningPiS_S_iii --------------------------
	.section	.nv.constant0._Z31tiled_mat_mul_thread_coarseningPiS_S_iii,"a",@progbits
	.sectionflags	@""
	.align	4
.nv.constant0._Z31tiled_mat_mul_thread_coarseningPiS_S_iii:
	.zero		932


//--------------------- SYMBOLS --------------------------

	.type		.nv.reservedSmem.offset0,@object
	.size		.nv.reservedSmem.offset0,0x4
	.type		.nv.reservedSmem.cap,@object
	.size		.nv.reservedSmem.cap,0x4
